// auto-generated by cutlass_sweep.gemm — config: {"arch": "sm_100", "cluster_m": 2, "cluster_n": 1, "dtype": "fp16", "dtype_b": "fp16", "layout": "nt", "stages": 0, "tile_k": 256, "tile_m": 64, "tile_n": 112}
#include "cutlass/cutlass.h"
#include "cutlass/gemm/collective/collective_builder.hpp"
#include "cutlass/gemm/device/gemm_universal_adapter.h"
#include "cutlass/gemm/kernel/gemm_universal.hpp"
#include "cutlass/epilogue/collective/collective_builder.hpp"

using ElemA = cutlass::half_t;
using ElemB = cutlass::half_t;
using ElemCD = cutlass::half_t;
using Acc  = float;
using TileShape    = cute::Shape<cute::_64, cute::_112, cute::_256>;
using ClusterShape = cute::Shape<cute::_2, cute::_1, cute::_1>;

using CollectiveEpilogue = typename cutlass::epilogue::collective::CollectiveBuilder<
    cutlass::arch::Sm100, cutlass::arch::OpClassTensorOp,
    TileShape, ClusterShape,
    cutlass::epilogue::collective::EpilogueTileAuto,
    Acc, Acc,
    ElemCD, cutlass::layout::RowMajor, 128 / cutlass::sizeof_bits<ElemCD>::value,
    ElemCD, cutlass::layout::RowMajor, 128 / cutlass::sizeof_bits<ElemCD>::value,
    cutlass::epilogue::collective::EpilogueScheduleAuto
  >::CollectiveOp;

using CollectiveMainloop = typename cutlass::gemm::collective::CollectiveBuilder<
    cutlass::arch::Sm100, cutlass::arch::OpClassTensorOp,
    ElemA, cutlass::layout::RowMajor, 128 / cutlass::sizeof_bits<ElemA>::value,
    ElemB, cutlass::layout::ColumnMajor, 128 / cutlass::sizeof_bits<ElemB>::value,
    Acc,
    TileShape, ClusterShape,
    cutlass::gemm::collective::StageCountAutoCarveout<static_cast<int>(sizeof(typename CollectiveEpilogue::SharedStorage))>,
    cutlass::gemm::collective::KernelScheduleAuto
  >::CollectiveOp;

using GemmKernel = cutlass::gemm::kernel::GemmUniversal<
    cute::Shape<int,int,int,int>,
    CollectiveMainloop,
    CollectiveEpilogue
>;
using Gemm = cutlass::gemm::device::GemmUniversalAdapter<GemmKernel>;

// Force the device kernel symbol into the cubin without needing a host main.
auto* _anchor = &cutlass::device_kernel<GemmKernel>;


// ===== COMPILED SASS (sm_100a) =====

	.target	sm_100a

	.elftype	@"ET_EXEC"


//--------------------- .note.nv.tkinfo           --------------------------
	.section	.note.nv.tkinfo,"",@"SHT_NOTE"
	.sectionflags	@"SHF_NOTE_NV_TKINFO"
	.tkinfo
        /*0018*/ 	.word	0x00000002
        /*0030*/ 	.string	""
        /*0030*/ 	.string	"ptxas"
        /*0030*/ 	.string	"Cuda compilation tools, release 13.0, V13.0.88"
        /*0030*/ 	.string	"Build cuda_13.0.r13.0/compiler.36424714_0"
        /*0030*/ 	.string	"-arch sm_100a -m 64 "



//--------------------- .note.nv.cuinfo           --------------------------
	.section	.note.nv.cuinfo,"",@"SHT_NOTE"
	.sectionflags	@"SHF_NOTE_NV_CUINFO"
        /*0018*/ 	.short	0x0002
        /*001a*/ 	.short	0x0064
        /*001c*/ 	.short	0x0082
	.zero		2


//--------------------- .nv.info                  --------------------------
	.section	.nv.info,"",@"SHT_CUDA_INFO"
	.align	4


	//----- nvinfo : EIATTR_REGCOUNT
	.align		4
        /*0000*/ 	.byte	0x04, 0x2f
        /*0002*/ 	.short	(.L_19 - .L_18)
	.align		4
.L_18:
        /*0004*/ 	.word	index@(_ZN7cutlass13device_kernelINS_4gemm6kernel13GemmUniversalIN4cute5tupleIJiiiiEEENS1_10collective13CollectiveMmaINS1_35MainloopSm100TmaUmmaWarpSpecializedILi2ELi2ELi4ENS5_IJNS4_1CILi2EEENSA_ILi1EEESC_EEEEENS5_IJNSA_ILi64EEENSA_ILi112EEENSA_ILi256EEEEEENS_6half_tENS5_IJlSC_lEEESJ_SK_NS4_8TiledMMAINS4_8MMA_AtomIJNS4_20SM100_MMA_F16BF16_SSISJ_SJ_fLi64ELi112ELNS4_4UMMA5MajorE0ELSP_0ELNSO_7ScaleInE0ELSQ_0EEEEEENS4_6LayoutINS5_IJSC_SC_SC_EEENS5_IJNSA_ILi0EEESV_SV_EEEEENS5_IJNS4_10UnderscoreESY_SY_EEEEENS4_13SM90_TMA_LOADENS4_14ComposedLayoutINS4_7SwizzleILi3ELi4ELi3EEENS4_18smem_ptr_flag_bitsILi16EEENST_INS5_IJNSA_ILi8EEESF_EEENS5_IJSF_SC_EEEEEEEvNS4_8identityENS4_23SM90_TMA_LOAD_MULTICASTES1B_vS1C_EENS_8epilogue10collective18CollectiveEpilogueINS1F_23Sm100TmaWarpSpecializedILi2ELi1ELi56ELb1ELb0EEEJSI_NS5_IJNST_ISF_SC_EENST_ISG_SC_EEEEESJ_SK_SJ_SK_NS1F_6fusion15FusionCallbacksIS1J_NS1N_17LinearCombinationISJ_fSJ_fLNS_15FloatRoundStyleE2EEESI_S1M_JEEENS4_5SM1004TMEM4LOAD26SM100_TMEM_LOAD_16dp256b2xES11_NS12_INS13_ILi1ELi4ELi3EEES16_NST_INS5_IJS17_NSA_ILi16EEEEEENS5_IJS1Y_SC_EEEEEEENS4_17SM75_U32x4_LDSM_NENS4_14SM90_TMA_STOREES22_NS4_17SM90_U32x4_STSM_NENS4_39AutoVectorizingCopyWithAssumedAlignmentILi128EEEEEEvvEEEEvNT_6ParamsE)
        /*0008*/ 	.word	0x000000a8


	//----- nvinfo : EIATTR_FRAME_SIZE
	.align		4
.L_19:
        /*000c*/ 	.byte	0x04, 0x11
        /*000e*/ 	.short	(.L_21 - .L_20)
	.align		4
.L_20:
        /*0010*/ 	.word	index@($__internal_2_$__cuda_sm10x_tcgen05_guardrail_trap_unallocated_columns_being_dealloced)
        /*0014*/ 	.word	0x00000000


	//----- nvinfo : EIATTR_FRAME_SIZE
	.align		4
.L_21:
        /*0018*/ 	.byte	0x04, 0x11
        /*001a*/ 	.short	(.L_23 - .L_22)
	.align		4
.L_22:
        /*001c*/ 	.word	index@($__internal_1_$__cuda_sm10x_tcgen05_guardrail_trap_phase_invalid_during_alloc)
        /*0020*/ 	.word	0x00000000


	//----- nvinfo : EIATTR_FRAME_SIZE
	.align		4
.L_23:
        /*0024*/ 	.byte	0x04, 0x11
        /*0026*/ 	.short	(.L_25 - .L_24)
	.align		4
.L_24:
        /*0028*/ 	.word	index@($__internal_0_$__cuda_sm10x_tcgen05_guardrail_trap_col_being_dealloced_not_returned_by_alloc)
        /*002c*/ 	.word	0x00000000


	//----- nvinfo : EIATTR_FRAME_SIZE
	.align		4
.L_25:
        /*0030*/ 	.byte	0x04, 0x11
        /*0032*/ 	.short	(.L_27 - .L_26)
	.align		4
.L_26:
        /*0034*/ 	.word	index@(_ZN7cutlass13device_kernelINS_4gemm6kernel13GemmUniversalIN4cute5tupleIJiiiiEEENS1_10collective13CollectiveMmaINS1_35MainloopSm100TmaUmmaWarpSpecializedILi2ELi2ELi4ENS5_IJNS4_1CILi2EEENSA_ILi1EEESC_EEEEENS5_IJNSA_ILi64EEENSA_ILi112EEENSA_ILi256EEEEEENS_6half_tENS5_IJlSC_lEEESJ_SK_NS4_8TiledMMAINS4_8MMA_AtomIJNS4_20SM100_MMA_F16BF16_SSISJ_SJ_fLi64ELi112ELNS4_4UMMA5MajorE0ELSP_0ELNSO_7ScaleInE0ELSQ_0EEEEEENS4_6LayoutINS5_IJSC_SC_SC_EEENS5_IJNSA_ILi0EEESV_SV_EEEEENS5_IJNS4_10UnderscoreESY_SY_EEEEENS4_13SM90_TMA_LOADENS4_14ComposedLayoutINS4_7SwizzleILi3ELi4ELi3EEENS4_18smem_ptr_flag_bitsILi16EEENST_INS5_IJNSA_ILi8EEESF_EEENS5_IJSF_SC_EEEEEEEvNS4_8identityENS4_23SM90_TMA_LOAD_MULTICASTES1B_vS1C_EENS_8epilogue10collective18CollectiveEpilogueINS1F_23Sm100TmaWarpSpecializedILi2ELi1ELi56ELb1ELb0EEEJSI_NS5_IJNST_ISF_SC_EENST_ISG_SC_EEEEESJ_SK_SJ_SK_NS1F_6fusion15FusionCallbacksIS1J_NS1N_17LinearCombinationISJ_fSJ_fLNS_15FloatRoundStyleE2EEESI_S1M_JEEENS4_5SM1004TMEM4LOAD26SM100_TMEM_LOAD_16dp256b2xES11_NS12_INS13_ILi1ELi4ELi3EEES16_NST_INS5_IJS17_NSA_ILi16EEEEEENS5_IJS1Y_SC_EEEEEEENS4_17SM75_U32x4_LDSM_NENS4_14SM90_TMA_STOREES22_NS4_17SM90_U32x4_STSM_NENS4_39AutoVectorizingCopyWithAssumedAlignmentILi128EEEEEEvvEEEEvNT_6ParamsE)
        /*0038*/ 	.word	0x00000000


	//----- nvinfo : EIATTR_MIN_STACK_SIZE
	.align		4
.L_27:
        /*003c*/ 	.byte	0x04, 0x12
        /*003e*/ 	.short	(.L_29 - .L_28)
	.align		4
.L_28:
        /*0040*/ 	.word	index@(_ZN7cutlass13device_kernelINS_4gemm6kernel13GemmUniversalIN4cute5tupleIJiiiiEEENS1_10collective13CollectiveMmaINS1_35MainloopSm100TmaUmmaWarpSpecializedILi2ELi2ELi4ENS5_IJNS4_1CILi2EEENSA_ILi1EEESC_EEEEENS5_IJNSA_ILi64EEENSA_ILi112EEENSA_ILi256EEEEEENS_6half_tENS5_IJlSC_lEEESJ_SK_NS4_8TiledMMAINS4_8MMA_AtomIJNS4_20SM100_MMA_F16BF16_SSISJ_SJ_fLi64ELi112ELNS4_4UMMA5MajorE0ELSP_0ELNSO_7ScaleInE0ELSQ_0EEEEEENS4_6LayoutINS5_IJSC_SC_SC_EEENS5_IJNSA_ILi0EEESV_SV_EEEEENS5_IJNS4_10UnderscoreESY_SY_EEEEENS4_13SM90_TMA_LOADENS4_14ComposedLayoutINS4_7SwizzleILi3ELi4ELi3EEENS4_18smem_ptr_flag_bitsILi16EEENST_INS5_IJNSA_ILi8EEESF_EEENS5_IJSF_SC_EEEEEEEvNS4_8identityENS4_23SM90_TMA_LOAD_MULTICASTES1B_vS1C_EENS_8epilogue10collective18CollectiveEpilogueINS1F_23Sm100TmaWarpSpecializedILi2ELi1ELi56ELb1ELb0EEEJSI_NS5_IJNST_ISF_SC_EENST_ISG_SC_EEEEESJ_SK_SJ_SK_NS1F_6fusion15FusionCallbacksIS1J_NS1N_17LinearCombinationISJ_fSJ_fLNS_15FloatRoundStyleE2EEESI_S1M_JEEENS4_5SM1004TMEM4LOAD26SM100_TMEM_LOAD_16dp256b2xES11_NS12_INS13_ILi1ELi4ELi3EEES16_NST_INS5_IJS17_NSA_ILi16EEEEEENS5_IJS1Y_SC_EEEEEEENS4_17SM75_U32x4_LDSM_NENS4_14SM90_TMA_STOREES22_NS4_17SM90_U32x4_STSM_NENS4_39AutoVectorizingCopyWithAssumedAlignmentILi128EEEEEEvvEEEEvNT_6ParamsE)
        /*0044*/ 	.word	0x00000000
.L_29:


//--------------------- .nv.compat                --------------------------
	.section	.nv.compat,"",@"SHT_CUDA_COMPAT_INFO"
	.align	4
        /*0000*/ 	.byte	0x02, 0x09, 0x01, 0x00, 0x02, 0x02, 0x02, 0x00, 0x02, 0x05, 0x05, 0x00, 0x03, 0x07, 0x01, 0x01
        /*0010*/ 	.byte	0x02, 0x03, 0x01, 0x00, 0x02, 0x06, 0x01, 0x00, 0x04, 0x0b, 0x08, 0x00, 0x09, 0x00, 0x00, 0x00
        /*0020*/ 	.byte	0x00, 0x00, 0x00, 0x00


//--------------------- .nv.info._ZN7cutlass13device_kernelINS_4gemm6kernel13GemmUniversalIN4cute5tupleIJiiiiEEENS1_10collective13CollectiveMmaINS1_35MainloopSm100TmaUmmaWarpSpecializedILi2ELi2ELi4ENS5_IJNS4_1CILi2EEENSA_ILi1EEESC_EEEEENS5_IJNSA_ILi64EEENSA_ILi112EEENSA_ILi256EEEEEENS_6half_tENS5_IJlSC_lEEESJ_SK_NS4_8TiledMMAINS4_8MMA_AtomIJNS4_20SM100_MMA_F16BF16_SSISJ_SJ_fLi64ELi112ELNS4_4UMMA5MajorE0ELSP_0ELNSO_7ScaleInE0ELSQ_0EEEEEENS4_6LayoutINS5_IJSC_SC_SC_EEENS5_IJNSA_ILi0EEESV_SV_EEEEENS5_IJNS4_10UnderscoreESY_SY_EEEEENS4_13SM90_TMA_LOADENS4_14ComposedLayoutINS4_7SwizzleILi3ELi4ELi3EEENS4_18smem_ptr_flag_bitsILi16EEENST_INS5_IJNSA_ILi8EEESF_EEENS5_IJSF_SC_EEEEEEEvNS4_8identityENS4_23SM90_TMA_LOAD_MULTICASTES1B_vS1C_EENS_8epilogue10collective18CollectiveEpilogueINS1F_23Sm100TmaWarpSpecializedILi2ELi1ELi56ELb1ELb0EEEJSI_NS5_IJNST_ISF_SC_EENST_ISG_SC_EEEEESJ_SK_SJ_SK_NS1F_6fusion15FusionCallbacksIS1J_NS1N_17LinearCombinationISJ_fSJ_fLNS_15FloatRoundStyleE2EEESI_S1M_JEEENS4_5SM1004TMEM4LOAD26SM100_TMEM_LOAD_16dp256b2xES11_NS12_INS13_ILi1ELi4ELi3EEES16_NST_INS5_IJS17_NSA_ILi16EEEEEENS5_IJS1Y_SC_EEEEEEENS4_17SM75_U32x4_LDSM_NENS4_14SM90_TMA_STOREES22_NS4_17SM90_U32x4_STSM_NENS4_39AutoVectorizingCopyWithAssumedAlignmentILi128EEEEEEvvEEEEvNT_6ParamsE --------------------------
	.section	.nv.info._ZN7cutlass13device_kernelINS_4gemm6kernel13GemmUniversalIN4cute5tupleIJiiiiEEENS1_10collective13CollectiveMmaINS1_35MainloopSm100TmaUmmaWarpSpecializedILi2ELi2ELi4ENS5_IJNS4_1CILi2EEENSA_ILi1EEESC_EEEEENS5_IJNSA_ILi64EEENSA_ILi112EEENSA_ILi256EEEEEENS_6half_tENS5_IJlSC_lEEESJ_SK_NS4_8TiledMMAINS4_8MMA_AtomIJNS4_20SM100_MMA_F16BF16_SSISJ_SJ_fLi64ELi112ELNS4_4UMMA5MajorE0ELSP_0ELNSO_7ScaleInE0ELSQ_0EEEEEENS4_6LayoutINS5_IJSC_SC_SC_EEENS5_IJNSA_ILi0EEESV_SV_EEEEENS5_IJNS4_10UnderscoreESY_SY_EEEEENS4_13SM90_TMA_LOADENS4_14ComposedLayoutINS4_7SwizzleILi3ELi4ELi3EEENS4_18smem_ptr_flag_bitsILi16EEENST_INS5_IJNSA_ILi8EEESF_EEENS5_IJSF_SC_EEEEEEEvNS4_8identityENS4_23SM90_TMA_LOAD_MULTICASTES1B_vS1C_EENS_8epilogue10collective18CollectiveEpilogueINS1F_23Sm100TmaWarpSpecializedILi2ELi1ELi56ELb1ELb0EEEJSI_NS5_IJNST_ISF_SC_EENST_ISG_SC_EEEEESJ_SK_SJ_SK_NS1F_6fusion15FusionCallbacksIS1J_NS1N_17LinearCombinationISJ_fSJ_fLNS_15FloatRoundStyleE2EEESI_S1M_JEEENS4_5SM1004TMEM4LOAD26SM100_TMEM_LOAD_16dp256b2xES11_NS12_INS13_ILi1ELi4ELi3EEES16_NST_INS5_IJS17_NSA_ILi16EEEEEENS5_IJS1Y_SC_EEEEEEENS4_17SM75_U32x4_LDSM_NENS4_14SM90_TMA_STOREES22_NS4_17SM90_U32x4_STSM_NENS4_39AutoVectorizingCopyWithAssumedAlignmentILi128EEEEEEvvEEEEvNT_6ParamsE,"",@"SHT_CUDA_INFO"
	.sectionflags	@""
	.align	4


	//----- nvinfo : EIATTR_CUDA_API_VERSION
	.align		4
        /*0000*/ 	.byte	0x04, 0x37
        /*0002*/ 	.short	(.L_31 - .L_30)
.L_30:
        /*0004*/ 	.word	0x00000082


	//----- nvinfo : EIATTR_KPARAM_INFO
	.align		4
.L_31:
        /*0008*/ 	.byte	0x04, 0x17
        /*000a*/ 	.short	(.L_33 - .L_32)
.L_32:
        /*000c*/ 	.word	0x00000000
        /*0010*/ 	.short	0x0000
        /*0012*/ 	.short	0x0000
        /*0014*/ 	.byte	0x00, 0xf0, 0x01, 0x20


	//----- nvinfo : EIATTR_AT_ENTRY_FRAGMENTS
	.align		4
.L_33:
        /*0018*/ 	.byte	0x04, 0x4f
        /*001a*/ 	.short	(.L_35 - .L_34)


	//   ....[0]....
.L_34:
        /*001c*/ 	.word	0x00000006


	//----- nvinfo : EIATTR_RESERVED_SMEM_USED
	.align		4
.L_35:
        /*0020*/ 	.byte	0x01, 0x41
	.zero		2


	//----- nvinfo : EIATTR_SPARSE_MMA_MASK
	.align		4
        /*0024*/ 	.byte	0x03, 0x50
        /*0026*/ 	.short	0x0000


	//----- nvinfo : EIATTR_TCGEN05_1CTA_USED
	.align		4
        /*0028*/ 	.byte	0x01, 0x51
	.zero		2


	//----- nvinfo : EIATTR_MAXREG_COUNT
	.align		4
        /*002c*/ 	.byte	0x03, 0x1b
        /*002e*/ 	.short	0x00ff


	//----- nvinfo : EIATTR_NUM_BARRIERS
	.align		4
        /*0030*/ 	.byte	0x02, 0x4c
        /*0032*/ 	.byte	0x07
	.zero		1


	//----- nvinfo : EIATTR_EXTERNS
	.align		4
        /*0034*/ 	.byte	0x04, 0x0f
        /*0036*/ 	.short	(.L_37 - .L_36)


	//   ....[0]....
	.align		4
.L_36:
        /*0038*/ 	.word	index@(__assertfail)


	//----- nvinfo : EIATTR_MERCURY_ISA_VERSION
	.align		4
.L_37:
        /*003c*/ 	.byte	0x03, 0x5f
        /*003e*/ 	.short	0x0101


	//----- nvinfo : EIATTR_INT_WARP_WIDE_INSTR_OFFSETS
	.align		4
        /*0040*/ 	.byte	0x04, 0x31
        /*0042*/ 	.short	(.L_39 - .L_38)


	//   ....[0]....
.L_38:
        /*0044*/ 	.word	0x00004460


	//   ....[1]....
        /*0048*/ 	.word	0x00004480


	//   ....[2]....
        /*004c*/ 	.word	0x000044b0


	//   ....[3]....
        /*0050*/ 	.word	0x000050f0


	//   ....[4]....
        /*0054*/ 	.word	0x00005110


	//   ....[5]....
        /*0058*/ 	.word	0x000052d0


	//   ....[6]....
        /*005c*/ 	.word	0x000052f0


	//   ....[7]....
        /*0060*/ 	.word	0x00005310


	//   ....[8]....
        /*0064*/ 	.word	0x00005330


	//   ....[9]....
        /*0068*/ 	.word	0x000053c0


	//   ....[10]....
        /*006c*/ 	.word	0x00005420


	//----- nvinfo : EIATTR_COOP_GROUP_MASK_REGIDS
	.align		4
.L_39:
        /*0070*/ 	.byte	0x04, 0x29
        /*0072*/ 	.short	(.L_41 - .L_40)


	//   ....[0]....
.L_40:
        /*0074*/ 	.word	0xffffffff


	//   ....[1]....
        /*0078*/ 	.word	0xffffffff


	//   ....[2]....
        /*007c*/ 	.word	0xffffffff


	//   ....[3]....
        /*0080*/ 	.word	0xffffffff


	//   ....[4]....
        /*0084*/ 	.word	0xffffffff


	//   ....[5]....
        /*0088*/ 	.word	0xffffffff


	//   ....[6]....
        /*008c*/ 	.word	0xffffffff


	//   ....[7]....
        /*0090*/ 	.word	0xffffffff


	//   ....[8]....
        /*0094*/ 	.word	0xffffffff


	//   ....[9]....
        /*0098*/ 	.word	0xffffffff


	//   ....[10]....
        /*009c*/ 	.word	0xffffffff


	//   ....[11]....
        /*00a0*/ 	.word	0xffffffff


	//   ....[12]....
        /*00a4*/ 	.word	0xffffffff


	//   ....[13]....
        /*00a8*/ 	.word	0xffffffff


	//----- nvinfo : EIATTR_COOP_GROUP_INSTR_OFFSETS
	.align		4
.L_41:
        /*00ac*/ 	.byte	0x04, 0x28
        /*00ae*/ 	.short	(.L_43 - .L_42)


	//   ....[0]....
.L_42:
        /*00b0*/ 	.word	0x00000080


	//   ....[1]....
        /*00b4*/ 	.word	0x000004e0


	//   ....[2]....
        /*00b8*/ 	.word	0x00000640


	//   ....[3]....
        /*00bc*/ 	.word	0x000007a0


	//   ....[4]....
        /*00c0*/ 	.word	0x000008a0


	//   ....[5]....
        /*00c4*/ 	.word	0x00000a10


	//   ....[6]....
        /*00c8*/ 	.word	0x00000bb0


	//   ....[7]....
        /*00cc*/ 	.word	0x00000d60


	//   ....[8]....
        /*00d0*/ 	.word	0x00002430


	//   ....[9]....
        /*00d4*/ 	.word	0x000031d0


	//   ....[10]....
        /*00d8*/ 	.word	0x000033e0


	//   ....[11]....
        /*00dc*/ 	.word	0x00003410


	//   ....[12]....
        /*00e0*/ 	.word	0x00004330


	//   ....[13]....
        /*00e4*/ 	.word	0x00004570


	//----- nvinfo : EIATTR_VRC_CTA_INIT_COUNT
	.align		4
.L_43:
        /*00e8*/ 	.byte	0x02, 0x4a
        /*00ea*/ 	.byte	0x80
	.zero		1


	//----- nvinfo : EIATTR_SYSCALL_OFFSETS
	.align		4
        /*00ec*/ 	.byte	0x04, 0x46
        /*00ee*/ 	.short	(.L_45 - .L_44)


	//   ....[0]....
.L_44:
        /*00f0*/ 	.word	0x00005fb0


	//   ....[1]....
        /*00f4*/ 	.word	0x000060a0


	//   ....[2]....
        /*00f8*/ 	.word	0x00006960


	//   ....[3]....
        /*00fc*/ 	.word	0x00006ad0


	//   ....[4]....
        /*0100*/ 	.word	0x00006c40


	//   ....[5]....
        /*0104*/ 	.word	0x00006db0


	//   ....[6]....
        /*0108*/ 	.word	0x00006f20


	//   ....[7]....
        /*010c*/ 	.word	0x00007090


	//   ....[8]....
        /*0110*/ 	.word	0x00007200


	//----- nvinfo : EIATTR_MBARRIER_INSTR_OFFSETS
	.align		4
.L_45:
        /*0114*/ 	.byte	0x04, 0x39
        /*0116*/ 	.short	(.L_47 - .L_46)


	//   ....[0]....
.L_46:
        /*0118*/ 	.word	0x000005f0
        /*011c*/ 	.word	0x000000ff
        /*0120*/ 	.word	0x00000000
        /*0124*/ 	.short	0x0100
        /*0126*/ 	.byte	0x04
	.zero		1


	//   ....[1]....
        /*0128*/ 	.word	0x00000600
        /*012c*/ 	.word	0x000000ff
        /*0130*/ 	.word	0x00000010
        /*0134*/ 	.short	0x0100
        /*0136*/ 	.byte	0x04
	.zero		1


	//   ....[2]....
        /*0138*/ 	.word	0x00000610
        /*013c*/ 	.word	0x000000ff
        /*0140*/ 	.word	0x00000008
        /*0144*/ 	.short	0x0100
        /*0146*/ 	.byte	0x04
	.zero		1


	//   ....[3]....
        /*0148*/ 	.word	0x00000620
        /*014c*/ 	.word	0x000000ff
        /*0150*/ 	.word	0x00000018
        /*0154*/ 	.short	0x0100
        /*0156*/ 	.byte	0x04
	.zero		1


	//   ....[4]....
        /*0158*/ 	.word	0x00000750
        /*015c*/ 	.word	0x000000ff
        /*0160*/ 	.word	0x00000020
        /*0164*/ 	.short	0x0100
        /*0166*/ 	.byte	0x04
	.zero		1


	//   ....[5]....
        /*0168*/ 	.word	0x00000760
        /*016c*/ 	.word	0x000000ff
        /*0170*/ 	.word	0x00000030
        /*0174*/ 	.short	0x0100
        /*0176*/ 	.byte	0x04
	.zero		1


	//   ....[6]....
        /*0178*/ 	.word	0x00000770
        /*017c*/ 	.word	0x000000ff
        /*0180*/ 	.word	0x00000028
        /*0184*/ 	.short	0x0100
        /*0186*/ 	.byte	0x04
	.zero		1


	//   ....[7]....
        /*0188*/ 	.word	0x00000780
        /*018c*/ 	.word	0x000000ff
        /*0190*/ 	.word	0x00000038
        /*0194*/ 	.short	0x0100
        /*0196*/ 	.byte	0x04
	.zero		1


	//   ....[8]....
        /*0198*/ 	.word	0x00000870
        /*019c*/ 	.word	0x000000ff
        /*01a0*/ 	.word	0x00000040
        /*01a4*/ 	.short	0x0100
        /*01a6*/ 	.byte	0x06
	.zero		1


	//   ....[9]....
        /*01a8*/ 	.word	0x00000880
        /*01ac*/ 	.word	0x000000ff
        /*01b0*/ 	.word	0x00000048
        /*01b4*/ 	.short	0x0100
        /*01b6*/ 	.byte	0x06
	.zero		1


	//   ....[10]....
        /*01b8*/ 	.word	0x000009c0
        /*01bc*/ 	.word	0x000000ff
        /*01c0*/ 	.word	0x00000050
        /*01c4*/ 	.short	0x0100
        /*01c6*/ 	.byte	0x06
	.zero		1


	//   ....[11]....
        /*01c8*/ 	.word	0x000009d0
        /*01cc*/ 	.word	0x000000ff
        /*01d0*/ 	.word	0x00000060
        /*01d4*/ 	.short	0x0100
        /*01d6*/ 	.byte	0x06
	.zero		1


	//   ....[12]....
        /*01d8*/ 	.word	0x000009e0
        /*01dc*/ 	.word	0x000000ff
        /*01e0*/ 	.word	0x00000058
        /*01e4*/ 	.short	0x0100
        /*01e6*/ 	.byte	0x06
	.zero		1


	//   ....[13]....
        /*01e8*/ 	.word	0x000009f0
        /*01ec*/ 	.word	0x000000ff
        /*01f0*/ 	.word	0x00000068
        /*01f4*/ 	.short	0x0100
        /*01f6*/ 	.byte	0x06
	.zero		1


	//   ....[14]....
        /*01f8*/ 	.word	0x00000b20
        /*01fc*/ 	.word	0x000000ff
        /*0200*/ 	.word	0x00000070
        /*0204*/ 	.short	0x0100
        /*0206*/ 	.byte	0x04
	.zero		1


	//   ....[15]....
        /*0208*/ 	.word	0x00000b30
        /*020c*/ 	.word	0x000000ff
        /*0210*/ 	.word	0x00000090
        /*0214*/ 	.short	0x0100
        /*0216*/ 	.byte	0x04
	.zero		1


	//   ....[16]....
        /*0218*/ 	.word	0x00000b40
        /*021c*/ 	.word	0x000000ff
        /*0220*/ 	.word	0x00000078
        /*0224*/ 	.short	0x0100
        /*0226*/ 	.byte	0x04
	.zero		1


	//   ....[17]....
        /*0228*/ 	.word	0x00000b50
        /*022c*/ 	.word	0x000000ff
        /*0230*/ 	.word	0x00000098
        /*0234*/ 	.short	0x0100
        /*0236*/ 	.byte	0x04
	.zero		1


	//   ....[18]....
        /*0238*/ 	.word	0x00000b60
        /*023c*/ 	.word	0x000000ff
        /*0240*/ 	.word	0x00000080
        /*0244*/ 	.short	0x0100
        /*0246*/ 	.byte	0x04
	.zero		1


	//   ....[19]....
        /*0248*/ 	.word	0x00000b70
        /*024c*/ 	.word	0x000000ff
        /*0250*/ 	.word	0x000000a0
        /*0254*/ 	.short	0x0100
        /*0256*/ 	.byte	0x04
	.zero		1


	//   ....[20]....
        /*0258*/ 	.word	0x00000b80
        /*025c*/ 	.word	0x000000ff
        /*0260*/ 	.word	0x00000088
        /*0264*/ 	.short	0x0100
        /*0266*/ 	.byte	0x04
	.zero		1


	//   ....[21]....
        /*0268*/ 	.word	0x00000b90
        /*026c*/ 	.word	0x000000ff
        /*0270*/ 	.word	0x000000a8
        /*0274*/ 	.short	0x0100
        /*0276*/ 	.byte	0x04
	.zero		1


	//   ....[22]....
        /*0278*/ 	.word	0x00000c80
        /*027c*/ 	.word	0x000000ff
        /*0280*/ 	.word	0x000000b0
        /*0284*/ 	.short	0x0100
        /*0286*/ 	.byte	0x04
	.zero		1


	//   ....[23]....
        /*0288*/ 	.word	0x00000c90
        /*028c*/ 	.word	0x000000ff
        /*0290*/ 	.word	0x000000c0
        /*0294*/ 	.short	0x0100
        /*0296*/ 	.byte	0x04
	.zero		1


	//   ....[24]....
        /*0298*/ 	.word	0x00000ca0
        /*029c*/ 	.word	0x000000ff
        /*02a0*/ 	.word	0x000000b8
        /*02a4*/ 	.short	0x0100
        /*02a6*/ 	.byte	0x04
	.zero		1


	//   ....[25]....
        /*02a8*/ 	.word	0x00000cb0
        /*02ac*/ 	.word	0x000000ff
        /*02b0*/ 	.word	0x000000c8
        /*02b4*/ 	.short	0x0100
        /*02b6*/ 	.byte	0x04
	.zero		1


	//   ....[26]....
        /*02b8*/ 	.word	0x000017f0
        /*02bc*/ 	.word	0x00000003
        /*02c0*/ 	.word	0x000000c0
        /*02c4*/ 	.short	0x010a
        /*02c6*/ 	.byte	0xff
	.zero		1


	//   ....[27]....
        /*02c8*/ 	.word	0x00001820
        /*02cc*/ 	.word	0x00000003
        /*02d0*/ 	.word	0x000000b0
        /*02d4*/ 	.short	0x0101
        /*02d6*/ 	.byte	0xff
	.zero		1


	//   ....[28]....
        /*02d8*/ 	.word	0x000018f0
        /*02dc*/ 	.word	0x000000ff
        /*02e0*/ 	.word	0x00000010
        /*02e4*/ 	.short	0x010a
        /*02e6*/ 	.byte	0x04
	.zero		1


	//   ....[29]....
        /*02e8*/ 	.word	0x00001970
        /*02ec*/ 	.word	0x000000ff
        /*02f0*/ 	.word	0x00000010
        /*02f4*/ 	.short	0x010a
        /*02f6*/ 	.byte	0x39
	.zero		1


	//   ....[30]....
        /*02f8*/ 	.word	0x00001ab0
        /*02fc*/ 	.word	0x000000ff
        /*0300*/ 	.word	0x00000010
        /*0304*/ 	.short	0x010a
        /*0306*/ 	.byte	0x04
	.zero		1


	//   ....[31]....
        /*0308*/ 	.word	0x00001e90
        /*030c*/ 	.word	0x000000ff
        /*0310*/ 	.word	0x00000048
        /*0314*/ 	.short	0x0101
        /*0316*/ 	.byte	0x15
	.zero		1


	//   ....[32]....
        /*0318*/ 	.word	0x00001eb0
        /*031c*/ 	.word	0x000000ff
        /*0320*/ 	.word	0x00000010
        /*0324*/ 	.short	0x010a
        /*0326*/ 	.byte	0x04
	.zero		1


	//   ....[33]....
        /*0328*/ 	.word	0x00001f30
        /*032c*/ 	.word	0x000000ff
        /*0330*/ 	.word	0x00000010
        /*0334*/ 	.short	0x010a
        /*0336*/ 	.byte	0x39
	.zero		1


	//   ....[34]....
        /*0338*/ 	.word	0x00002070
        /*033c*/ 	.word	0x000000ff
        /*0340*/ 	.word	0x00000010
        /*0344*/ 	.short	0x010a
        /*0346*/ 	.byte	0x04
	.zero		1


	//   ....[35]....
        /*0348*/ 	.word	0x00002460
        /*034c*/ 	.word	0x00000003
        /*0350*/ 	.word	0x00000050
        /*0354*/ 	.short	0x010a
        /*0356*/ 	.byte	0xff
	.zero		1


	//   ....[36]....
        /*0358*/ 	.word	0x000025b0
        /*035c*/ 	.word	0x00000000
        /*0360*/ 	.word	0x00000000
        /*0364*/ 	.short	0x0101
        /*0366*/ 	.byte	0xff
	.zero		1


	//   ....[37]....
        /*0368*/ 	.word	0x00002b70
        /*036c*/ 	.word	0x000000ff
        /*0370*/ 	.word	0x00000000
        /*0374*/ 	.short	0x010a
        /*0376*/ 	.byte	0x04
	.zero		1


	//   ....[38]....
        /*0378*/ 	.word	0x00002c10
        /*037c*/ 	.word	0x00000000
        /*0380*/ 	.word	0x00000000
        /*0384*/ 	.short	0x010a
        /*0386*/ 	.byte	0xff
	.zero		1


	//   ....[39]....
        /*0388*/ 	.word	0x00002d30
        /*038c*/ 	.word	0x00000002
        /*0390*/ 	.word	0x000000b0
        /*0394*/ 	.short	0x010a
        /*0396*/ 	.byte	0xff
	.zero		1


	//   ....[40]....
        /*0398*/ 	.word	0x00002d90
        /*039c*/ 	.word	0x00000004
        /*03a0*/ 	.word	0x00000000
        /*03a4*/ 	.short	0x0101
        /*03a6*/ 	.byte	0xff
	.zero		1


	//   ....[41]....
        /*03a8*/ 	.word	0x00002db0
        /*03ac*/ 	.word	0x000000ff
        /*03b0*/ 	.word	0x00000060
        /*03b4*/ 	.short	0x010a
        /*03b6*/ 	.byte	0x04
	.zero		1


	//   ....[42]....
        /*03b8*/ 	.word	0x00002ed0
        /*03bc*/ 	.word	0x00000002
        /*03c0*/ 	.word	0x00000050
        /*03c4*/ 	.short	0x010a
        /*03c6*/ 	.byte	0xff
	.zero		1


	//   ....[43]....
        /*03c8*/ 	.word	0x00002fe0
        /*03cc*/ 	.word	0x00000002
        /*03d0*/ 	.word	0x00000000
        /*03d4*/ 	.short	0x0101
        /*03d6*/ 	.byte	0xff
	.zero		1


	//   ....[44]....
        /*03d8*/ 	.word	0x00003070
        /*03dc*/ 	.word	0x000000ff
        /*03e0*/ 	.word	0x00000060
        /*03e4*/ 	.short	0x0106
        /*03e6*/ 	.byte	0x04
	.zero		1


	//   ....[45]....
        /*03e8*/ 	.word	0x00003090
        /*03ec*/ 	.word	0x000000ff
        /*03f0*/ 	.word	0x00000060
        /*03f4*/ 	.short	0x010a
        /*03f6*/ 	.byte	0x04
	.zero		1


	//   ....[46]....
        /*03f8*/ 	.word	0x00003120
        /*03fc*/ 	.word	0x000000ff
        /*0400*/ 	.word	0x00000060
        /*0404*/ 	.short	0x0106
        /*0406*/ 	.byte	0x06
	.zero		1


	//   ....[47]....
        /*0408*/ 	.word	0x00003160
        /*040c*/ 	.word	0x00000000
        /*0410*/ 	.word	0x00000060
        /*0414*/ 	.short	0x010a
        /*0416*/ 	.byte	0xff
	.zero		1


	//   ....[48]....
        /*0418*/ 	.word	0x000036a0
        /*041c*/ 	.word	0x00000000
        /*0420*/ 	.word	0x00000050
        /*0424*/ 	.short	0x010a
        /*0426*/ 	.byte	0xff
	.zero		1


	//   ....[49]....
        /*0428*/ 	.word	0x000037c0
        /*042c*/ 	.word	0x00000003
        /*0430*/ 	.word	0x00000000
        /*0434*/ 	.short	0x0101
        /*0436*/ 	.byte	0xff
	.zero		1


	//   ....[50]....
        /*0438*/ 	.word	0x000037d0
        /*043c*/ 	.word	0x000000ff
        /*0440*/ 	.word	0x00000000
        /*0444*/ 	.short	0x010a
        /*0446*/ 	.byte	0x06
	.zero		1


	//   ....[51]....
        /*0448*/ 	.word	0x00003820
        /*044c*/ 	.word	0x000000ff
        /*0450*/ 	.word	0x00000090
        /*0454*/ 	.short	0x010a
        /*0456*/ 	.byte	0x07
	.zero		1


	//   ....[52]....
        /*0458*/ 	.word	0x00003910
        /*045c*/ 	.word	0x000000ff
        /*0460*/ 	.word	0x00000000
        /*0464*/ 	.short	0x010a
        /*0466*/ 	.byte	0x07
	.zero		1


	//   ....[53]....
        /*0468*/ 	.word	0x00003a70
        /*046c*/ 	.word	0x000000ff
        /*0470*/ 	.word	0x00000000
        /*0474*/ 	.short	0x010a
        /*0476*/ 	.byte	0x09
	.zero		1


	//   ....[54]....
        /*0478*/ 	.word	0x00004160
        /*047c*/ 	.word	0x000000ff
        /*0480*/ 	.word	0x00000000
        /*0484*/ 	.short	0x010a
        /*0486*/ 	.byte	0x04
	.zero		1


	//   ....[55]....
        /*0488*/ 	.word	0x000041f0
        /*048c*/ 	.word	0x000000ff
        /*0490*/ 	.word	0x00000000
        /*0494*/ 	.short	0x010a
        /*0496*/ 	.byte	0x05
	.zero		1


	//   ....[56]....
        /*0498*/ 	.word	0x00004280
        /*049c*/ 	.word	0x000000ff
        /*04a0*/ 	.word	0x00000000
        /*04a4*/ 	.short	0x010a
        /*04a6*/ 	.byte	0x05
	.zero		1


	//   ....[57]....
        /*04a8*/ 	.word	0x00004310
        /*04ac*/ 	.word	0x000000ff
        /*04b0*/ 	.word	0x00000000
        /*04b4*/ 	.short	0x010a
        /*04b6*/ 	.byte	0x04
	.zero		1


	//   ....[58]....
        /*04b8*/ 	.word	0x00004800
        /*04bc*/ 	.word	0x00000003
        /*04c0*/ 	.word	0x00000050
        /*04c4*/ 	.short	0x010a
        /*04c6*/ 	.byte	0xff
	.zero		1


	//   ....[59]....
        /*04c8*/ 	.word	0x00004970
        /*04cc*/ 	.word	0x00000000
        /*04d0*/ 	.word	0x00000000
        /*04d4*/ 	.short	0x0101
        /*04d6*/ 	.byte	0xff
	.zero		1


	//   ....[60]....
        /*04d8*/ 	.word	0x00004e20
        /*04dc*/ 	.word	0x000000ff
        /*04e0*/ 	.word	0x00000048
        /*04e4*/ 	.short	0x010a
        /*04e6*/ 	.byte	0x06
	.zero		1


	//   ....[61]....
        /*04e8*/ 	.word	0x00004ff0
        /*04ec*/ 	.word	0x000000ff
        /*04f0*/ 	.word	0x00000030
        /*04f4*/ 	.short	0x010a
        /*04f6*/ 	.byte	0x07
	.zero		1


	//   ....[62]....
        /*04f8*/ 	.word	0x00005460
        /*04fc*/ 	.word	0x000000ff
        /*0500*/ 	.word	0x00000020
        /*0504*/ 	.short	0x010b
        /*0506*/ 	.byte	0x07
	.zero		1


	//   ....[63]....
        /*0508*/ 	.word	0x00005470
        /*050c*/ 	.word	0x000000ff
        /*0510*/ 	.word	0x00000000
        /*0514*/ 	.short	0x0101
        /*0516*/ 	.byte	0x04
	.zero		1


	//   ....[64]....
        /*0518*/ 	.word	0x000054c0
        /*051c*/ 	.word	0x000000ff
        /*0520*/ 	.word	0x00000000
        /*0524*/ 	.short	0x010a
        /*0526*/ 	.byte	0x04
	.zero		1


	//   ....[65]....
        /*0528*/ 	.word	0x00005560
        /*052c*/ 	.word	0x00000000
        /*0530*/ 	.word	0x00000000
        /*0534*/ 	.short	0x010a
        /*0536*/ 	.byte	0xff
	.zero		1


	//   ....[66]....
        /*0538*/ 	.word	0x00005870
        /*053c*/ 	.word	0x00000008
        /*0540*/ 	.word	0x00000050
        /*0544*/ 	.short	0x010a
        /*0546*/ 	.byte	0xff
	.zero		1


	//   ....[67]....
        /*0548*/ 	.word	0x000059f0
        /*054c*/ 	.word	0x00000000
        /*0550*/ 	.word	0x00000000
        /*0554*/ 	.short	0x0101
        /*0556*/ 	.byte	0xff
	.zero		1


	//   ....[68]....
        /*0558*/ 	.word	0x000064c0
        /*055c*/ 	.word	0x00000000
        /*0560*/ 	.word	0x00000020
        /*0564*/ 	.short	0x010a
        /*0566*/ 	.byte	0xff
	.zero		1


	//   ....[69]....
        /*0568*/ 	.word	0x000064d0
        /*056c*/ 	.word	0x00000090
        /*0570*/ 	.word	0x00000070
        /*0574*/ 	.short	0x010a
        /*0576*/ 	.byte	0xff
	.zero		1


	//   ....[70]....
        /*0578*/ 	.word	0x000065d0
        /*057c*/ 	.word	0x00000000
        /*0580*/ 	.word	0x00000020
        /*0584*/ 	.short	0x010a
        /*0586*/ 	.byte	0xff
	.zero		1


	//   ....[71]....
        /*0588*/ 	.word	0x00006840
        /*058c*/ 	.word	0x00000090
        /*0590*/ 	.word	0x00000070
        /*0594*/ 	.short	0x010a
        /*0596*/ 	.byte	0xff
	.zero		1


	//   ....[72]....
        /*0598*/ 	.word	0x00007430
        /*059c*/ 	.word	0x000000ff
        /*05a0*/ 	.word	0x00000000
        /*05a4*/ 	.short	0x0101
        /*05a6*/ 	.byte	0x04
	.zero		1


	//   ....[73]....
        /*05a8*/ 	.word	0x00008380
        /*05ac*/ 	.word	0x00000003
        /*05b0*/ 	.word	0x00000000
        /*05b4*/ 	.short	0x0101
        /*05b6*/ 	.byte	0xff
	.zero		1


	//   ....[74]....
        /*05b8*/ 	.word	0x00008640
        /*05bc*/ 	.word	0x00000003
        /*05c0*/ 	.word	0x000000c0
        /*05c4*/ 	.short	0x010a
        /*05c6*/ 	.byte	0xff
	.zero		1


	//   ....[75]....
        /*05c8*/ 	.word	0x000086a0
        /*05cc*/ 	.word	0x00000000
        /*05d0*/ 	.word	0x00000010
        /*05d4*/ 	.short	0x010a
        /*05d6*/ 	.byte	0xff
	.zero		1


	//   ....[76]....
        /*05d8*/ 	.word	0x00008700
        /*05dc*/ 	.word	0x00000000
        /*05e0*/ 	.word	0x00000010
        /*05e4*/ 	.short	0x010a
        /*05e6*/ 	.byte	0xff
	.zero		1


	//   ....[77]....
        /*05e8*/ 	.word	0x00008750
        /*05ec*/ 	.word	0x00000003
        /*05f0*/ 	.word	0x00000050
        /*05f4*/ 	.short	0x010a
        /*05f6*/ 	.byte	0xff
	.zero		1


	//   ....[78]....
        /*05f8*/ 	.word	0x000087b0
        /*05fc*/ 	.word	0x00000000
        /*0600*/ 	.word	0x00000000
        /*0604*/ 	.short	0x010a
        /*0606*/ 	.byte	0xff
	.zero		1


	//   ....[79]....
        /*0608*/ 	.word	0x00008800
        /*060c*/ 	.word	0x00000002
        /*0610*/ 	.word	0x000000b0
        /*0614*/ 	.short	0x010a
        /*0616*/ 	.byte	0xff
	.zero		1


	//   ....[80]....
        /*0618*/ 	.word	0x00008860
        /*061c*/ 	.word	0x00000002
        /*0620*/ 	.word	0x00000060
        /*0624*/ 	.short	0x010a
        /*0626*/ 	.byte	0xff
	.zero		1


	//   ....[81]....
        /*0628*/ 	.word	0x000088b0
        /*062c*/ 	.word	0x00000002
        /*0630*/ 	.word	0x00000050
        /*0634*/ 	.short	0x010a
        /*0636*/ 	.byte	0xff
	.zero		1


	//   ....[82]....
        /*0638*/ 	.word	0x00008910
        /*063c*/ 	.word	0x00000000
        /*0640*/ 	.word	0x00000060
        /*0644*/ 	.short	0x010a
        /*0646*/ 	.byte	0xff
	.zero		1


	//   ....[83]....
        /*0648*/ 	.word	0x00008960
        /*064c*/ 	.word	0x00000000
        /*0650*/ 	.word	0x00000050
        /*0654*/ 	.short	0x010a
        /*0656*/ 	.byte	0xff
	.zero		1


	//   ....[84]....
        /*0658*/ 	.word	0x000089d0
        /*065c*/ 	.word	0x00000003
        /*0660*/ 	.word	0x00000090
        /*0664*/ 	.short	0x010a
        /*0666*/ 	.byte	0xff
	.zero		1


	//   ....[85]....
        /*0668*/ 	.word	0x00008a30
        /*066c*/ 	.word	0x00000000
        /*0670*/ 	.word	0x00000000
        /*0674*/ 	.short	0x010a
        /*0676*/ 	.byte	0xff
	.zero		1


	//   ....[86]....
        /*0678*/ 	.word	0x00008a90
        /*067c*/ 	.word	0x00000000
        /*0680*/ 	.word	0x00000000
        /*0684*/ 	.short	0x010a
        /*0686*/ 	.byte	0xff
	.zero		1


	//   ....[87]....
        /*0688*/ 	.word	0x00008af0
        /*068c*/ 	.word	0x00000000
        /*0690*/ 	.word	0x00000000
        /*0694*/ 	.short	0x010a
        /*0696*/ 	.byte	0xff
	.zero		1


	//   ....[88]....
        /*0698*/ 	.word	0x00008b50
        /*069c*/ 	.word	0x00000000
        /*06a0*/ 	.word	0x00000000
        /*06a4*/ 	.short	0x010a
        /*06a6*/ 	.byte	0xff
	.zero		1


	//   ....[89]....
        /*06a8*/ 	.word	0x00008bb0
        /*06ac*/ 	.word	0x00000000
        /*06b0*/ 	.word	0x00000000
        /*06b4*/ 	.short	0x010a
        /*06b6*/ 	.byte	0xff
	.zero		1


	//   ....[90]....
        /*06b8*/ 	.word	0x00008c00
        /*06bc*/ 	.word	0x00000003
        /*06c0*/ 	.word	0x00000050
        /*06c4*/ 	.short	0x010a
        /*06c6*/ 	.byte	0xff
	.zero		1


	//   ....[91]....
        /*06c8*/ 	.word	0x00008c60
        /*06cc*/ 	.word	0x00000000
        /*06d0*/ 	.word	0x00000048
        /*06d4*/ 	.short	0x010a
        /*06d6*/ 	.byte	0xff
	.zero		1


	//   ....[92]....
        /*06d8*/ 	.word	0x00008cc0
        /*06dc*/ 	.word	0x00000003
        /*06e0*/ 	.word	0x00000030
        /*06e4*/ 	.short	0x010a
        /*06e6*/ 	.byte	0xff
	.zero		1


	//   ....[93]....
        /*06e8*/ 	.word	0x00008d20
        /*06ec*/ 	.word	0x00000000
        /*06f0*/ 	.word	0x00000000
        /*06f4*/ 	.short	0x010a
        /*06f6*/ 	.byte	0xff
	.zero		1


	//   ....[94]....
        /*06f8*/ 	.word	0x00008d70
        /*06fc*/ 	.word	0x00000008
        /*0700*/ 	.word	0x00000050
        /*0704*/ 	.short	0x010a
        /*0706*/ 	.byte	0xff
	.zero		1


	//   ....[95]....
        /*0708*/ 	.word	0x00008dc0
        /*070c*/ 	.word	0x00000000
        /*0710*/ 	.word	0x00000020
        /*0714*/ 	.short	0x010a
        /*0716*/ 	.byte	0xff
	.zero		1


	//   ....[96]....
        /*0718*/ 	.word	0x00008e10
        /*071c*/ 	.word	0x00000090
        /*0720*/ 	.word	0x00000070
        /*0724*/ 	.short	0x010a
        /*0726*/ 	.byte	0xff
	.zero		1


	//----- nvinfo : EIATTR_NUM_MBARRIERS
	.align		4
.L_47:
        /*0728*/ 	.byte	0x03, 0x38
        /*072a*/ 	.short	0x001a


	//----- nvinfo : EIATTR_EXIT_INSTR_OFFSETS
	.align		4
        /*072c*/ 	.byte	0x04, 0x1c
        /*072e*/ 	.short	(.L_49 - .L_48)


	//   ....[0]....
.L_48:
        /*0730*/ 	.word	0x00002c40


	//   ....[1]....
        /*0734*/ 	.word	0x00003130


	//   ....[2]....
        /*0738*/ 	.word	0x00003190


	//   ....[3]....
        /*073c*/ 	.word	0x00004580


	//   ....[4]....
        /*0740*/ 	.word	0x00005590


	//   ....[5]....
        /*0744*/ 	.word	0x000055d0


	//   ....[6]....
        /*0748*/ 	.word	0x00008550


	//   ....[7]....
        /*074c*/ 	.word	0x000085d0


	//   ....[8]....
        /*0750*/ 	.word	0x00008600


	//   ....[9]....
        /*0754*/ 	.word	0x00008630


	//----- nvinfo : EIATTR_MAX_THREADS
	.align		4
.L_49:
        /*0758*/ 	.byte	0x04, 0x05
        /*075a*/ 	.short	(.L_51 - .L_50)
.L_50:
        /*075c*/ 	.word	0x00000100
        /*0760*/ 	.word	0x00000001
        /*0764*/ 	.word	0x00000001


	//----- nvinfo : EIATTR_CRS_STACK_SIZE
	.align		4
.L_51:
        /*0768*/ 	.byte	0x04, 0x1e
        /*076a*/ 	.short	(.L_53 - .L_52)
.L_52:
        /*076c*/ 	.word	0x00000000


	//----- nvinfo : EIATTR_CBANK_PARAM_SIZE
	.align		4
.L_53:
        /*0770*/ 	.byte	0x03, 0x19
        /*0772*/ 	.short	0x0800


	//----- nvinfo : EIATTR_PARAM_CBANK
	.align		4
        /*0774*/ 	.byte	0x04, 0x0a
        /*0776*/ 	.short	(.L_55 - .L_54)
	.align		4
.L_54:
        /*0778*/ 	.word	index@(.nv.constant0._ZN7cutlass13device_kernelINS_4gemm6kernel13GemmUniversalIN4cute5tupleIJiiiiEEENS1_10collective13CollectiveMmaINS1_35MainloopSm100TmaUmmaWarpSpecializedILi2ELi2ELi4ENS5_IJNS4_1CILi2EEENSA_ILi1EEESC_EEEEENS5_IJNSA_ILi64EEENSA_ILi112EEENSA_ILi256EEEEEENS_6half_tENS5_IJlSC_lEEESJ_SK_NS4_8TiledMMAINS4_8MMA_AtomIJNS4_20SM100_MMA_F16BF16_SSISJ_SJ_fLi64ELi112ELNS4_4UMMA5MajorE0ELSP_0ELNSO_7ScaleInE0ELSQ_0EEEEEENS4_6LayoutINS5_IJSC_SC_SC_EEENS5_IJNSA_ILi0EEESV_SV_EEEEENS5_IJNS4_10UnderscoreESY_SY_EEEEENS4_13SM90_TMA_LOADENS4_14ComposedLayoutINS4_7SwizzleILi3ELi4ELi3EEENS4_18smem_ptr_flag_bitsILi16EEENST_INS5_IJNSA_ILi8EEESF_EEENS5_IJSF_SC_EEEEEEEvNS4_8identityENS4_23SM90_TMA_LOAD_MULTICASTES1B_vS1C_EENS_8epilogue10collective18CollectiveEpilogueINS1F_23Sm100TmaWarpSpecializedILi2ELi1ELi56ELb1ELb0EEEJSI_NS5_IJNST_ISF_SC_EENST_ISG_SC_EEEEESJ_SK_SJ_SK_NS1F_6fusion15FusionCallbacksIS1J_NS1N_17LinearCombinationISJ_fSJ_fLNS_15FloatRoundStyleE2EEESI_S1M_JEEENS4_5SM1004TMEM4LOAD26SM100_TMEM_LOAD_16dp256b2xES11_NS12_INS13_ILi1ELi4ELi3EEES16_NST_INS5_IJS17_NSA_ILi16EEEEEENS5_IJS1Y_SC_EEEEEEENS4_17SM75_U32x4_LDSM_NENS4_14SM90_TMA_STOREES22_NS4_17SM90_U32x4_STSM_NENS4_39AutoVectorizingCopyWithAssumedAlignmentILi128EEEEEEvvEEEEvNT_6ParamsE)
        /*077c*/ 	.short	0x0380
        /*077e*/ 	.short	0x0800


	//----- nvinfo : EIATTR_SW_WAR
	.align		4
.L_55:
        /*0780*/ 	.byte	0x04, 0x36
        /*0782*/ 	.short	(.L_57 - .L_56)
.L_56:
        /*0784*/ 	.word	0x00000008
.L_57:


//--------------------- .nv.callgraph             --------------------------
	.section	.nv.callgraph,"",@"SHT_CUDA_CALLGRAPH"
	.align	4
	.sectionentsize	8
	.align		4
        /*0000*/ 	.word	0x00000000
	.align		4
        /*0004*/ 	.word	0xffffffff
	.align		4
        /*0008*/ 	.word	index@(_ZN7cutlass13device_kernelINS_4gemm6kernel13GemmUniversalIN4cute5tupleIJiiiiEEENS1_10collective13CollectiveMmaINS1_35MainloopSm100TmaUmmaWarpSpecializedILi2ELi2ELi4ENS5_IJNS4_1CILi2EEENSA_ILi1EEESC_EEEEENS5_IJNSA_ILi64EEENSA_ILi112EEENSA_ILi256EEEEEENS_6half_tENS5_IJlSC_lEEESJ_SK_NS4_8TiledMMAINS4_8MMA_AtomIJNS4_20SM100_MMA_F16BF16_SSISJ_SJ_fLi64ELi112ELNS4_4UMMA5MajorE0ELSP_0ELNSO_7ScaleInE0ELSQ_0EEEEEENS4_6LayoutINS5_IJSC_SC_SC_EEENS5_IJNSA_ILi0EEESV_SV_EEEEENS5_IJNS4_10UnderscoreESY_SY_EEEEENS4_13SM90_TMA_LOADENS4_14ComposedLayoutINS4_7SwizzleILi3ELi4ELi3EEENS4_18smem_ptr_flag_bitsILi16EEENST_INS5_IJNSA_ILi8EEESF_EEENS5_IJSF_SC_EEEEEEEvNS4_8identityENS4_23SM90_TMA_LOAD_MULTICASTES1B_vS1C_EENS_8epilogue10collective18CollectiveEpilogueINS1F_23Sm100TmaWarpSpecializedILi2ELi1ELi56ELb1ELb0EEEJSI_NS5_IJNST_ISF_SC_EENST_ISG_SC_EEEEESJ_SK_SJ_SK_NS1F_6fusion15FusionCallbacksIS1J_NS1N_17LinearCombinationISJ_fSJ_fLNS_15FloatRoundStyleE2EEESI_S1M_JEEENS4_5SM1004TMEM4LOAD26SM100_TMEM_LOAD_16dp256b2xES11_NS12_INS13_ILi1ELi4ELi3EEES16_NST_INS5_IJS17_NSA_ILi16EEEEEENS5_IJS1Y_SC_EEEEEEENS4_17SM75_U32x4_LDSM_NENS4_14SM90_TMA_STOREES22_NS4_17SM90_U32x4_STSM_NENS4_39AutoVectorizingCopyWithAssumedAlignmentILi128EEEEEEvvEEEEvNT_6ParamsE)
	.align		4
        /*000c*/ 	.word	index@(__assertfail)
	.align		4
        /*0010*/ 	.word	0x00000000
	.align		4
        /*0014*/ 	.word	0xfffffffe
	.align		4
        /*0018*/ 	.word	0x00000000
	.align		4
        /*001c*/ 	.word	0xfffffffd
	.align		4
        /*0020*/ 	.word	0x00000000
	.align		4
        /*0024*/ 	.word	0xfffffffc


//--------------------- .nv.constant4             --------------------------
	.section	.nv.constant4,"a",@progbits
	.align	8
	.align		8
.nv.constant4:
        /*0000*/ 	.dword	__assertfail
	.align		8
        /*0008*/ 	.dword	__unnamed_1
	.align		8
        /*0010*/ 	.dword	__unnamed_2
	.align		8
        /*0018*/ 	.dword	_ZN40_INTERNAL_dd8e1c57_4_k_cu_379770ca_198634cuda3std3__45__cpo5beginE
	.align		8
        /*0020*/ 	.dword	_ZN40_INTERNAL_dd8e1c57_4_k_cu_379770ca_198634cuda3std3__45__cpo3endE
	.align		8
        /*0028*/ 	.dword	_ZN40_INTERNAL_dd8e1c57_4_k_cu_379770ca_198634cuda3std3__45__cpo6cbeginE
	.align		8
        /*0030*/ 	.dword	_ZN40_INTERNAL_dd8e1c57_4_k_cu_379770ca_198634cuda3std3__45__cpo4cendE
	.align		8
        /*0038*/ 	.dword	_ZN40_INTERNAL_dd8e1c57_4_k_cu_379770ca_198634cuda3std3__442_GLOBAL__N__dd8e1c57_4_k_cu_379770ca_198636ignoreE
	.align		8
        /*0040*/ 	.dword	_ZN40_INTERNAL_dd8e1c57_4_k_cu_379770ca_198634cuda3std3__419piecewise_constructE
	.align		8
        /*0048*/ 	.dword	_ZN40_INTERNAL_dd8e1c57_4_k_cu_379770ca_198634cuda3std3__48in_placeE
	.align		8
        /*0050*/ 	.dword	_ZN40_INTERNAL_dd8e1c57_4_k_cu_379770ca_198634cuda3std6ranges3__45__cpo4swapE
	.align		8
        /*0058*/ 	.dword	_ZN40_INTERNAL_dd8e1c57_4_k_cu_379770ca_198634cuda3std6ranges3__45__cpo9iter_moveE
	.align		8
        /*0060*/ 	.dword	_ZN40_INTERNAL_dd8e1c57_4_k_cu_379770ca_198634cute7productE
	.align		8
        /*0068*/ 	.dword	_ZN40_INTERNAL_dd8e1c57_4_k_cu_379770ca_198634cute1_E
	.align		8
        /*0070*/ 	.dword	$str$25
	.align		8
        /*0078*/ 	.dword	$str$26
	.align		8
        /*0080*/ 	.dword	$str$27
	.align		8
        /*0088*/ 	.dword	$str$28


//--------------------- .text._ZN7cutlass13device_kernelINS_4gemm6kernel13GemmUniversalIN4cute5tupleIJiiiiEEENS1_10collective13CollectiveMmaINS1_35MainloopSm100TmaUmmaWarpSpecializedILi2ELi2ELi4ENS5_IJNS4_1CILi2EEENSA_ILi1EEESC_EEEEENS5_IJNSA_ILi64EEENSA_ILi112EEENSA_ILi256EEEEEENS_6half_tENS5_IJlSC_lEEESJ_SK_NS4_8TiledMMAINS4_8MMA_AtomIJNS4_20SM100_MMA_F16BF16_SSISJ_SJ_fLi64ELi112ELNS4_4UMMA5MajorE0ELSP_0ELNSO_7ScaleInE0ELSQ_0EEEEEENS4_6LayoutINS5_IJSC_SC_SC_EEENS5_IJNSA_ILi0EEESV_SV_EEEEENS5_IJNS4_10UnderscoreESY_SY_EEEEENS4_13SM90_TMA_LOADENS4_14ComposedLayoutINS4_7SwizzleILi3ELi4ELi3EEENS4_18smem_ptr_flag_bitsILi16EEENST_INS5_IJNSA_ILi8EEESF_EEENS5_IJSF_SC_EEEEEEEvNS4_8identityENS4_23SM90_TMA_LOAD_MULTICASTES1B_vS1C_EENS_8epilogue10collective18CollectiveEpilogueINS1F_23Sm100TmaWarpSpecializedILi2ELi1ELi56ELb1ELb0EEEJSI_NS5_IJNST_ISF_SC_EENST_ISG_SC_EEEEESJ_SK_SJ_SK_NS1F_6fusion15FusionCallbacksIS1J_NS1N_17LinearCombinationISJ_fSJ_fLNS_15FloatRoundStyleE2EEESI_S1M_JEEENS4_5SM1004TMEM4LOAD26SM100_TMEM_LOAD_16dp256b2xES11_NS12_INS13_ILi1ELi4ELi3EEES16_NST_INS5_IJS17_NSA_ILi16EEEEEENS5_IJS1Y_SC_EEEEEEENS4_17SM75_U32x4_LDSM_NENS4_14SM90_TMA_STOREES22_NS4_17SM90_U32x4_STSM_NENS4_39AutoVectorizingCopyWithAssumedAlignmentILi128EEEEEEvvEEEEvNT_6ParamsE --------------------------
	.section	.text._ZN7cutlass13device_kernelINS_4gemm6kernel13GemmUniversalIN4cute5tupleIJiiiiEEENS1_10collective13CollectiveMmaINS1_35MainloopSm100TmaUmmaWarpSpecializedILi2ELi2ELi4ENS5_IJNS4_1CILi2EEENSA_ILi1EEESC_EEEEENS5_IJNSA_ILi64EEENSA_ILi112EEENSA_ILi256EEEEEENS_6half_tENS5_IJlSC_lEEESJ_SK_NS4_8TiledMMAINS4_8MMA_AtomIJNS4_20SM100_MMA_F16BF16_SSISJ_SJ_fLi64ELi112ELNS4_4UMMA5MajorE0ELSP_0ELNSO_7ScaleInE0ELSQ_0EEEEEENS4_6LayoutINS5_IJSC_SC_SC_EEENS5_IJNSA_ILi0EEESV_SV_EEEEENS5_IJNS4_10UnderscoreESY_SY_EEEEENS4_13SM90_TMA_LOADENS4_14ComposedLayoutINS4_7SwizzleILi3ELi4ELi3EEENS4_18smem_ptr_flag_bitsILi16EEENST_INS5_IJNSA_ILi8EEESF_EEENS5_IJSF_SC_EEEEEEEvNS4_8identityENS4_23SM90_TMA_LOAD_MULTICASTES1B_vS1C_EENS_8epilogue10collective18CollectiveEpilogueINS1F_23Sm100TmaWarpSpecializedILi2ELi1ELi56ELb1ELb0EEEJSI_NS5_IJNST_ISF_SC_EENST_ISG_SC_EEEEESJ_SK_SJ_SK_NS1F_6fusion15FusionCallbacksIS1J_NS1N_17LinearCombinationISJ_fSJ_fLNS_15FloatRoundStyleE2EEESI_S1M_JEEENS4_5SM1004TMEM4LOAD26SM100_TMEM_LOAD_16dp256b2xES11_NS12_INS13_ILi1ELi4ELi3EEES16_NST_INS5_IJS17_NSA_ILi16EEEEEENS5_IJS1Y_SC_EEEEEEENS4_17SM75_U32x4_LDSM_NENS4_14SM90_TMA_STOREES22_NS4_17SM90_U32x4_STSM_NENS4_39AutoVectorizingCopyWithAssumedAlignmentILi128EEEEEEvvEEEEvNT_6ParamsE,"ax",@progbits
	.align	128
.text._ZN7cutlass13device_kernelINS_4gemm6kernel13GemmUniversalIN4cute5tupleIJiiiiEEENS1_10collective13CollectiveMmaINS1_35MainloopSm100TmaUmmaWarpSpecializedILi2ELi2ELi4ENS5_IJNS4_1CILi2EEENSA_ILi1EEESC_EEEEENS5_IJNSA_ILi64EEENSA_ILi112EEENSA_ILi256EEEEEENS_6half_tENS5_IJlSC_lEEESJ_SK_NS4_8TiledMMAINS4_8MMA_AtomIJNS4_20SM100_MMA_F16BF16_SSISJ_SJ_fLi64ELi112ELNS4_4UMMA5MajorE0ELSP_0ELNSO_7ScaleInE0ELSQ_0EEEEEENS4_6LayoutINS5_IJSC_SC_SC_EEENS5_IJNSA_ILi0EEESV_SV_EEEEENS5_IJNS4_10UnderscoreESY_SY_EEEEENS4_13SM90_TMA_LOADENS4_14ComposedLayoutINS4_7SwizzleILi3ELi4ELi3EEENS4_18smem_ptr_flag_bitsILi16EEENST_INS5_IJNSA_ILi8EEESF_EEENS5_IJSF_SC_EEEEEEEvNS4_8identityENS4_23SM90_TMA_LOAD_MULTICASTES1B_vS1C_EENS_8epilogue10collective18CollectiveEpilogueINS1F_23Sm100TmaWarpSpecializedILi2ELi1ELi56ELb1ELb0EEEJSI_NS5_IJNST_ISF_SC_EENST_ISG_SC_EEEEESJ_SK_SJ_SK_NS1F_6fusion15FusionCallbacksIS1J_NS1N_17LinearCombinationISJ_fSJ_fLNS_15FloatRoundStyleE2EEESI_S1M_JEEENS4_5SM1004TMEM4LOAD26SM100_TMEM_LOAD_16dp256b2xES11_NS12_INS13_ILi1ELi4ELi3EEES16_NST_INS5_IJS17_NSA_ILi16EEEEEENS5_IJS1Y_SC_EEEEEEENS4_17SM75_U32x4_LDSM_NENS4_14SM90_TMA_STOREES22_NS4_17SM90_U32x4_STSM_NENS4_39AutoVectorizingCopyWithAssumedAlignmentILi128EEEEEEvvEEEEvNT_6ParamsE:
        .type           _ZN7cutlass13device_kernelINS_4gemm6kernel13GemmUniversalIN4cute5tupleIJiiiiEEENS1_10collective13CollectiveMmaINS1_35MainloopSm100TmaUmmaWarpSpecializedILi2ELi2ELi4ENS5_IJNS4_1CILi2EEENSA_ILi1EEESC_EEEEENS5_IJNSA_ILi64EEENSA_ILi112EEENSA_ILi256EEEEEENS_6half_tENS5_IJlSC_lEEESJ_SK_NS4_8TiledMMAINS4_8MMA_AtomIJNS4_20SM100_MMA_F16BF16_SSISJ_SJ_fLi64ELi112ELNS4_4UMMA5MajorE0ELSP_0ELNSO_7ScaleInE0ELSQ_0EEEEEENS4_6LayoutINS5_IJSC_SC_SC_EEENS5_IJNSA_ILi0EEESV_SV_EEEEENS5_IJNS4_10UnderscoreESY_SY_EEEEENS4_13SM90_TMA_LOADENS4_14ComposedLayoutINS4_7SwizzleILi3ELi4ELi3EEENS4_18smem_ptr_flag_bitsILi16EEENST_INS5_IJNSA_ILi8EEESF_EEENS5_IJSF_SC_EEEEEEEvNS4_8identityENS4_23SM90_TMA_LOAD_MULTICASTES1B_vS1C_EENS_8epilogue10collective18CollectiveEpilogueINS1F_23Sm100TmaWarpSpecializedILi2ELi1ELi56ELb1ELb0EEEJSI_NS5_IJNST_ISF_SC_EENST_ISG_SC_EEEEESJ_SK_SJ_SK_NS1F_6fusion15FusionCallbacksIS1J_NS1N_17LinearCombinationISJ_fSJ_fLNS_15FloatRoundStyleE2EEESI_S1M_JEEENS4_5SM1004TMEM4LOAD26SM100_TMEM_LOAD_16dp256b2xES11_NS12_INS13_ILi1ELi4ELi3EEES16_NST_INS5_IJS17_NSA_ILi16EEEEEENS5_IJS1Y_SC_EEEEEEENS4_17SM75_U32x4_LDSM_NENS4_14SM90_TMA_STOREES22_NS4_17SM90_U32x4_STSM_NENS4_39AutoVectorizingCopyWithAssumedAlignmentILi128EEEEEEvvEEEEvNT_6ParamsE,@function
        .size           _ZN7cutlass13device_kernelINS_4gemm6kernel13GemmUniversalIN4cute5tupleIJiiiiEEENS1_10collective13CollectiveMmaINS1_35MainloopSm100TmaUmmaWarpSpecializedILi2ELi2ELi4ENS5_IJNS4_1CILi2EEENSA_ILi1EEESC_EEEEENS5_IJNSA_ILi64EEENSA_ILi112EEENSA_ILi256EEEEEENS_6half_tENS5_IJlSC_lEEESJ_SK_NS4_8TiledMMAINS4_8MMA_AtomIJNS4_20SM100_MMA_F16BF16_SSISJ_SJ_fLi64ELi112ELNS4_4UMMA5MajorE0ELSP_0ELNSO_7ScaleInE0ELSQ_0EEEEEENS4_6LayoutINS5_IJSC_SC_SC_EEENS5_IJNSA_ILi0EEESV_SV_EEEEENS5_IJNS4_10UnderscoreESY_SY_EEEEENS4_13SM90_TMA_LOADENS4_14ComposedLayoutINS4_7SwizzleILi3ELi4ELi3EEENS4_18smem_ptr_flag_bitsILi16EEENST_INS5_IJNSA_ILi8EEESF_EEENS5_IJSF_SC_EEEEEEEvNS4_8identityENS4_23SM90_TMA_LOAD_MULTICASTES1B_vS1C_EENS_8epilogue10collective18CollectiveEpilogueINS1F_23Sm100TmaWarpSpecializedILi2ELi1ELi56ELb1ELb0EEEJSI_NS5_IJNST_ISF_SC_EENST_ISG_SC_EEEEESJ_SK_SJ_SK_NS1F_6fusion15FusionCallbacksIS1J_NS1N_17LinearCombinationISJ_fSJ_fLNS_15FloatRoundStyleE2EEESI_S1M_JEEENS4_5SM1004TMEM4LOAD26SM100_TMEM_LOAD_16dp256b2xES11_NS12_INS13_ILi1ELi4ELi3EEES16_NST_INS5_IJS17_NSA_ILi16EEEEEENS5_IJS1Y_SC_EEEEEEENS4_17SM75_U32x4_LDSM_NENS4_14SM90_TMA_STOREES22_NS4_17SM90_U32x4_STSM_NENS4_39AutoVectorizingCopyWithAssumedAlignmentILi128EEEEEEvvEEEEvNT_6ParamsE,(.L_x_148 - _ZN7cutlass13device_kernelINS_4gemm6kernel13GemmUniversalIN4cute5tupleIJiiiiEEENS1_10collective13CollectiveMmaINS1_35MainloopSm100TmaUmmaWarpSpecializedILi2ELi2ELi4ENS5_IJNS4_1CILi2EEENSA_ILi1EEESC_EEEEENS5_IJNSA_ILi64EEENSA_ILi112EEENSA_ILi256EEEEEENS_6half_tENS5_IJlSC_lEEESJ_SK_NS4_8TiledMMAINS4_8MMA_AtomIJNS4_20SM100_MMA_F16BF16_SSISJ_SJ_fLi64ELi112ELNS4_4UMMA5MajorE0ELSP_0ELNSO_7ScaleInE0ELSQ_0EEEEEENS4_6LayoutINS5_IJSC_SC_SC_EEENS5_IJNSA_ILi0EEESV_SV_EEEEENS5_IJNS4_10UnderscoreESY_SY_EEEEENS4_13SM90_TMA_LOADENS4_14ComposedLayoutINS4_7SwizzleILi3ELi4ELi3EEENS4_18smem_ptr_flag_bitsILi16EEENST_INS5_IJNSA_ILi8EEESF_EEENS5_IJSF_SC_EEEEEEEvNS4_8identityENS4_23SM90_TMA_LOAD_MULTICASTES1B_vS1C_EENS_8epilogue10collective18CollectiveEpilogueINS1F_23Sm100TmaWarpSpecializedILi2ELi1ELi56ELb1ELb0EEEJSI_NS5_IJNST_ISF_SC_EENST_ISG_SC_EEEEESJ_SK_SJ_SK_NS1F_6fusion15FusionCallbacksIS1J_NS1N_17LinearCombinationISJ_fSJ_fLNS_15FloatRoundStyleE2EEESI_S1M_JEEENS4_5SM1004TMEM4LOAD26SM100_TMEM_LOAD_16dp256b2xES11_NS12_INS13_ILi1ELi4ELi3EEES16_NST_INS5_IJS17_NSA_ILi16EEEEEENS5_IJS1Y_SC_EEEEEEENS4_17SM75_U32x4_LDSM_NENS4_14SM90_TMA_STOREES22_NS4_17SM90_U32x4_STSM_NENS4_39AutoVectorizingCopyWithAssumedAlignmentILi128EEEEEEvvEEEEvNT_6ParamsE)
        .other          _ZN7cutlass13device_kernelINS_4gemm6kernel13GemmUniversalIN4cute5tupleIJiiiiEEENS1_10collective13CollectiveMmaINS1_35MainloopSm100TmaUmmaWarpSpecializedILi2ELi2ELi4ENS5_IJNS4_1CILi2EEENSA_ILi1EEESC_EEEEENS5_IJNSA_ILi64EEENSA_ILi112EEENSA_ILi256EEEEEENS_6half_tENS5_IJlSC_lEEESJ_SK_NS4_8TiledMMAINS4_8MMA_AtomIJNS4_20SM100_MMA_F16BF16_SSISJ_SJ_fLi64ELi112ELNS4_4UMMA5MajorE0ELSP_0ELNSO_7ScaleInE0ELSQ_0EEEEEENS4_6LayoutINS5_IJSC_SC_SC_EEENS5_IJNSA_ILi0EEESV_SV_EEEEENS5_IJNS4_10UnderscoreESY_SY_EEEEENS4_13SM90_TMA_LOADENS4_14ComposedLayoutINS4_7SwizzleILi3ELi4ELi3EEENS4_18smem_ptr_flag_bitsILi16EEENST_INS5_IJNSA_ILi8EEESF_EEENS5_IJSF_SC_EEEEEEEvNS4_8identityENS4_23SM90_TMA_LOAD_MULTICASTES1B_vS1C_EENS_8epilogue10collective18CollectiveEpilogueINS1F_23Sm100TmaWarpSpecializedILi2ELi1ELi56ELb1ELb0EEEJSI_NS5_IJNST_ISF_SC_EENST_ISG_SC_EEEEESJ_SK_SJ_SK_NS1F_6fusion15FusionCallbacksIS1J_NS1N_17LinearCombinationISJ_fSJ_fLNS_15FloatRoundStyleE2EEESI_S1M_JEEENS4_5SM1004TMEM4LOAD26SM100_TMEM_LOAD_16dp256b2xES11_NS12_INS13_ILi1ELi4ELi3EEES16_NST_INS5_IJS17_NSA_ILi16EEEEEENS5_IJS1Y_SC_EEEEEEENS4_17SM75_U32x4_LDSM_NENS4_14SM90_TMA_STOREES22_NS4_17SM90_U32x4_STSM_NENS4_39AutoVectorizingCopyWithAssumedAlignmentILi128EEEEEEvvEEEEvNT_6ParamsE,@"STO_CUDA_ENTRY STV_DEFAULT"
_ZN7cutlass13device_kernelINS_4gemm6kernel13GemmUniversalIN4cute5tupleIJiiiiEEENS1_10collective13CollectiveMmaINS1_35MainloopSm100TmaUmmaWarpSpecializedILi2ELi2ELi4ENS5_IJNS4_1CILi2EEENSA_ILi1EEESC_EEEEENS5_IJNSA_ILi64EEENSA_ILi112EEENSA_ILi256EEEEEENS_6half_tENS5_IJlSC_lEEESJ_SK_NS4_8TiledMMAINS4_8MMA_AtomIJNS4_20SM100_MMA_F16BF16_SSISJ_SJ_fLi64ELi112ELNS4_4UMMA5MajorE0ELSP_0ELNSO_7ScaleInE0ELSQ_0EEEEEENS4_6LayoutINS5_IJSC_SC_SC_EEENS5_IJNSA_ILi0EEESV_SV_EEEEENS5_IJNS4_10UnderscoreESY_SY_EEEEENS4_13SM90_TMA_LOADENS4_14ComposedLayoutINS4_7SwizzleILi3ELi4ELi3EEENS4_18smem_ptr_flag_bitsILi16EEENST_INS5_IJNSA_ILi8EEESF_EEENS5_IJSF_SC_EEEEEEEvNS4_8identityENS4_23SM90_TMA_LOAD_MULTICASTES1B_vS1C_EENS_8epilogue10collective18CollectiveEpilogueINS1F_23Sm100TmaWarpSpecializedILi2ELi1ELi56ELb1ELb0EEEJSI_NS5_IJNST_ISF_SC_EENST_ISG_SC_EEEEESJ_SK_SJ_SK_NS1F_6fusion15FusionCallbacksIS1J_NS1N_17LinearCombinationISJ_fSJ_fLNS_15FloatRoundStyleE2EEESI_S1M_JEEENS4_5SM1004TMEM4LOAD26SM100_TMEM_LOAD_16dp256b2xES11_NS12_INS13_ILi1ELi4ELi3EEES16_NST_INS5_IJS17_NSA_ILi16EEEEEENS5_IJS1Y_SC_EEEEEEENS4_17SM75_U32x4_LDSM_NENS4_14SM90_TMA_STOREES22_NS4_17SM90_U32x4_STSM_NENS4_39AutoVectorizingCopyWithAssumedAlignmentILi128EEEEEEvvEEEEvNT_6ParamsE:
[----:B------:R-:W1:Y:S01]  /*0000*/  LDC R1, c[0x0][0x37c] ;  /* 0x0000df00ff017b82 */ /* 0x000e620000000800 */
[----:B------:R-:W2:Y:S01]  /*0010*/  S2R R163, SR_TID.X ;  /* 0x0000000000a37919 */ /* 0x000ea20000002100 */
[----:B------:R-:W3:Y:S01]  /*0020*/  LDCU.64 UR8, c[0x0][0x890] ;  /* 0x00011200ff0877ac */ /* 0x000ee20008000a00 */
[----:B------:R-:W-:Y:S02]  /*0030*/  PRMT R142, RZ, 0x7610, R142 ;  /* 0x00007610ff8e7816 */ /* 0x000fe4000000008e */
[----:B------:R-:W-:Y:S01]  /*0040*/  ELECT P4, URZ, PT ;  /* 0x0000000000ff782f */ /* 0x000fe20003880000 */
[----:B---3--:R-:W-:-:S04]  /*0050*/  UISETP.NE.U32.AND UP0, UPT, UR8, URZ, UPT ;  /* 0x000000ff0800728c */ /* 0x008fc8000bf05070 */
[----:B------:R-:W-:Y:S01]  /*0060*/  UISETP.NE.AND.EX UP0, UPT, UR9, URZ, UPT, UP0 ;  /* 0x000000ff0900728c */ /* 0x000fe2000bf05300 */
[----:B--2---:R-:W-:-:S05]  /*0070*/  SHF.R.U32.HI R143, RZ, 0x5, R163 ;  /* 0x00000005ff8f7819 */ /* 0x004fca00000116a3 */
[----:B------:R-:W2:Y:S02]  /*0080*/  SHFL.IDX PT, R0, R143, RZ, 0x1f ;  /* 0x00001fff8f007589 */ /* 0x000ea400000e0000 */
[----:B--2---:R-:W-:Y:S01]  /*0090*/  R2UR UR18, R0 ;  /* 0x00000000001272ca */ /* 0x004fe200000e0000 */
[----:B-1----:R-:W-:-:S14]  /*00a0*/  BRA.U UP0, `(.L_x_0) ;  /* 0x0000000100307547 */ /* 0x002fdc000b800000 */
[----:B------:R-:W1:Y:S02]  /*00b0*/  LDCU.64 UR4, c[0x0][0x888] ;  /* 0x00011100ff0477ac */ /* 0x000e640008000a00 */
[----:B-1----:R-:W-:-:S04]  /*00c0*/  UISETP.NE.U32.AND UP0, UPT, UR4, URZ, UPT ;  /* 0x000000ff0400728c */ /* 0x002fc8000bf05070 */
[----:B------:R-:W-:-:S09]  /*00d0*/  UISETP.NE.AND.EX UP0, UPT, UR5, URZ, UPT, UP0 ;  /* 0x000000ff0500728c */ /* 0x000fd2000bf05300 */
[----:B------:R-:W-:Y:S05]  /*00e0*/  BRA.U !UP0, `(.L_x_1) ;  /* 0x0000000108147547 */ /* 0x000fea000b800000 */
[----:B------:R-:W1:Y:S01]  /*00f0*/  LDC.64 R2, c[0x0][0x888] ;  /* 0x00022200ff027b82 */ /* 0x000e620000000a00 */
[----:B------:R-:W1:Y:S02]  /*0100*/  LDCU.64 UR4, c[0x0][0x358] ;  /* 0x00006b00ff0477ac */ /* 0x000e640008000a00 */
[----:B-1----:R1:W5:Y:S01]  /*0110*/  LDG.E R75, desc[UR4][R2.64] ;  /* 0x00000004024b7981 */ /* 0x002362000c1e1900 */
[----:B------:R-:W-:Y:S01]  /*0120*/  HFMA2 R142, -RZ, RZ, 0, 5.9604644775390625e-08 ;  /* 0x00000001ff8e7431 */ /* 0x000fe200000001ff */
[----:B------:R-:W-:Y:S05]  /*0130*/  BRA `(.L_x_0) ;  /* 0x00000000000c7947 */ /* 0x000fea0003800000 */
.L_x_1:
[----:B------:R-:W1:Y:S01]  /*0140*/  LDCU UR4, c[0x0][0x880] ;  /* 0x00011000ff0477ac */ /* 0x000e620008000800 */
[----:B------:R-:W-:Y:S01]  /*0150*/  HFMA2 R142, -RZ, RZ, 0, 5.9604644775390625e-08 ;  /* 0x00000001ff8e7431 */ /* 0x000fe200000001ff */
[----:B-1----:R-:W-:-:S07]  /*0160*/  MOV R75, UR4 ;  /* 0x00000004004b7c02 */ /* 0x002fce0008000f00 */
.L_x_0:
[----:B------:R-:W2:Y:S02]  /*0170*/  LDCU.64 UR4, c[0x0][0x8b0] ;  /* 0x00011600ff0477ac */ /* 0x000ea40008000a00 */
[----:B--2---:R-:W-:-:S04]  /*0180*/  UISETP.NE.U32.AND UP0, UPT, UR4, URZ, UPT ;  /* 0x000000ff0400728c */ /* 0x004fc8000bf05070 */
[----:B------:R-:W-:-:S09]  /*0190*/  UISETP.NE.AND.EX UP0, UPT, UR5, URZ, UPT, UP0 ;  /* 0x000000ff0500728c */ /* 0x000fd2000bf05300 */
[----:B------:R-:W-:Y:S05]  /*01a0*/  BRA.U UP0, `(.L_x_2) ;  /* 0x0000000100287547 */ /* 0x000fea000b800000 */
[----:B------:R-:W2:Y:S02]  /*01b0*/  LDCU.64 UR4, c[0x0][0x8a8] ;  /* 0x00011500ff0477ac */ /* 0x000ea40008000a00 */
[----:B--2---:R-:W-:-:S04]  /*01c0*/  UISETP.NE.U32.AND UP0, UPT, UR4, URZ, UPT ;  /* 0x000000ff0400728c */ /* 0x004fc8000bf05070 */
[----:B------:R-:W-:-:S09]  /*01d0*/  UISETP.NE.AND.EX UP0, UPT, UR5, URZ, UPT, UP0 ;  /* 0x000000ff0500728c */ /* 0x000fd2000bf05300 */
[----:B------:R-:W-:Y:S05]  /*01e0*/  BRA.U !UP0, `(.L_x_3) ;  /* 0x0000000108107547 */ /* 0x000fea000b800000 */
[----:B-1----:R-:W1:Y:S01]  /*01f0*/  LDC.64 R2, c[0x0][0x8a8] ;  /* 0x00022a00ff027b82 */ /* 0x002e620000000a00 */
[----:B------:R-:W1:Y:S02]  /*0200*/  LDCU.64 UR4, c[0x0][0x358] ;  /* 0x00006b00ff0477ac */ /* 0x000e640008000a00 */
[----:B-1----:R2:W5:Y:S01]  /*0210*/  LDG.E R73, desc[UR4][R2.64] ;  /* 0x0000000402497981 */ /* 0x002562000c1e1900 */
[----:B------:R-:W-:Y:S05]  /*0220*/  BRA `(.L_x_2) ;  /* 0x0000000000087947 */ /* 0x000fea0003800000 */
.L_x_3:
[----:B------:R-:W2:Y:S02]  /*0230*/  LDCU UR4, c[0x0][0x8a0] ;  /* 0x00011400ff0477ac */ /* 0x000ea40008000800 */
[----:B--2---:R-:W-:Y:S02]  /*0240*/  MOV R73, UR4 ;  /* 0x0000000400497c02 */ /* 0x004fe40008000f00 */
.L_x_2:
[----:B------:R-:W-:Y:S01]  /*0250*/  IMAD.U32 R0, RZ, RZ, UR18 ;  /* 0x00000012ff007e24 */ /* 0x000fe2000f8e00ff */
[----:B------:R-:W-:Y:S04]  /*0260*/  BSSY.RECONVERGENT B0, `(.L_x_4) ;  /* 0x000000c000007945 */ /* 0x000fe80003800200 */
[C---:B------:R-:W-:Y:S02]  /*0270*/  ISETP.NE.OR P1, PT, R0.reuse, 0x1, !P4 ;  /* 0x000000010000780c */ /* 0x040fe40006725670 */
[----:B------:R-:W-:-:S11]  /*0280*/  ISETP.NE.OR P0, PT, R0, 0x3, !P4 ;  /* 0x000000030000780c */ /* 0x000fd60006705670 */
[----:B------:R-:W-:Y:S05]  /*0290*/  @P1 BRA `(.L_x_5) ;  /* 0x0000000000201947 */ /* 0x000fea0003800000 */
[----:B------:R-:W3:Y:S02]  /*02a0*/  LDCU.64 UR4, c[0x0][0x348] ;  /* 0x00006900ff0477ac */ /* 0x000ee40008000a00 */
[----:B---3--:R-:W-:Y:S02]  /*02b0*/  UIADD3 UR6, UP1, UPT, UR4, 0x80, URZ ;  /* 0x0000008004067890 */ /* 0x008fe4000ff3e0ff */
[----:B------:R-:W-:Y:S02]  /*02c0*/  UIADD3 UR4, UP0, UPT, UR4, 0x180, URZ ;  /* 0x0000018004047890 */ /* 0x000fe4000ff1e0ff */
[----:B------:R-:W-:Y:S02]  /*02d0*/  UIADD3.X UR7, UPT, UPT, URZ, UR5, URZ, UP1, !UPT ;  /* 0x00000005ff077290 */ /* 0x000fe40008ffe4ff */
[----:B------:R-:W-:-:S07]  /*02e0*/  UIADD3.X UR5, UPT, UPT, URZ, UR5, URZ, UP0, !UPT ;  /* 0x00000005ff057290 */ /* 0x000fce00087fe4ff */
[----:B------:R3:W-:Y:S02]  /*02f0*/  UTMACCTL.PF [UR6] ;  /* 0x00000000060079b9 */ /* 0x0007e40008040000 */
[----:B------:R3:W-:Y:S02]  /*0300*/  UTMACCTL.PF [UR4] ;  /* 0x00000000040079b9 */ /* 0x0007e40008040000 */
[----:B---3--:R-:W-:Y:S01]  /*0310*/  NOP ;  /* 0x0000000000007918 */ /* 0x008fe20000000000 */
.L_x_5:
[----:B------:R-:W-:Y:S05]  /*0320*/  BSYNC.RECONVERGENT B0 ;  /* 0x0000000000007941 */ /* 0x000fea0003800200 */
.L_x_4:
[----:B------:R-:W-:Y:S04]  /*0330*/  BSSY.RECONVERGENT B0, `(.L_x_6) ;  /* 0x000000a000007945 */ /* 0x000fe80003800200 */
        /* <DEDUP_REMOVED lines=9> */
.L_x_7:
[----:B------:R-:W-:Y:S05]  /*03d0*/  BSYNC.RECONVERGENT B0 ;  /* 0x0000000000007941 */ /* 0x000fea0003800200 */
.L_x_6:
[----:B------:R-:W3:Y:S01]  /*03e0*/  LDCU.64 UR4, c[0x0][0x888] ;  /* 0x00011100ff0477ac */ /* 0x000ee20008000a00 */
[----:B------:R-:W-:Y:S02]  /*03f0*/  UISETP.EQ.U32.AND UP1, UPT, UR8, URZ, UPT ;  /* 0x000000ff0800728c */ /* 0x000fe4000bf22070 */
[----:B------:R-:W-:Y:S02]  /*0400*/  UPLOP3.LUT UP3, UPT, UPT, UPT, UPT, 0x80, 0x8 ;  /* 0x000000000008789c */ /* 0x000fe40003f6f070 */
[----:B---3--:R-:W-:-:S04]  /*0410*/  UISETP.NE.U32.AND UP0, UPT, UR4, URZ, UPT ;  /* 0x000000ff0400728c */ /* 0x008fc8000bf05070 */
[----:B------:R-:W-:-:S04]  /*0420*/  UISETP.NE.AND.EX UP2, UPT, UR5, URZ, UPT, UP0 ;  /* 0x000000ff0500728c */ /* 0x000fc8000bf45300 */
[----:B------:R-:W-:-:S04]  /*0430*/  UISETP.EQ.OR.EX UP4, UPT, UR9, URZ, !UP2, UP1 ;  /* 0x000000ff0900728c */ /* 0x000fc8000d782710 */
[----:B------:R-:W-:-:S05]  /*0440*/  UP2UR UR61, UPR, URZ, 0x10 ;  /* 0x00000010ff3d7883 */ /* 0x000fca0008000000 */
[----:B------:R-:W-:Y:S07]  /*0450*/  BRA.U !UP4, `(.L_x_8) ;  /* 0x000000010c207547 */ /* 0x000fee000b800000 */
[----:B------:R-:W-:Y:S01]  /*0460*/  UISETP.NE.U32.AND UP1, UPT, UR8, URZ, UPT ;  /* 0x000000ff0800728c */ /* 0x000fe2000bf25070 */
[----:B-----5:R-:W-:Y:S01]  /*0470*/  FSETP.NEU.AND P0, PT, R75, RZ, PT ;  /* 0x000000ff4b00720b */ /* 0x020fe20003f0d000 */
[----:B------:R-:W-:Y:S02]  /*0480*/  USEL UR4, URZ, 0xffffffff, UP2 ;  /* 0xffffffffff047887 */ /* 0x000fe40009000000 */
[----:B------:R-:W-:-:S10]  /*0490*/  UISETP.NE.AND.EX UP1, UPT, UR9, URZ, UPT, UP1 ;  /* 0x000000ff0900728c */ /* 0x000fd4000bf25310 */
[----:B------:R-:W-:Y:S01]  /*04a0*/  VOTEU.ANY UP0, P0 ;  /* 0x0000000000ff7886 */ /* 0x000fe20000000100 */
[----:B------:R-:W-:-:S04]  /*04b0*/  @!UP1 USEL UR4, URZ, 0xffffffff, UP0 ;  /* 0xffffffffff049887 */ /* 0x000fc80008000000 */
[----:B------:R-:W-:-:S04]  /*04c0*/  ULOP3.LUT UR4, UR4, 0x1, URZ, 0xc0, !UPT ;  /* 0x0000000104047892 */ /* 0x000fc8000f8ec0ff */
[----:B------:R-:W-:-:S11]  /*04d0*/  UISETP.NE.U32.AND UP3, UPT, UR4, 0x1, UPT ;  /* 0x000000010400788c */ /* 0x000fd6000bf65070 */
.L_x_8:
[----:B-12---:R-:W1:Y:S01]  /*04e0*/  SHFL.IDX PT, R2, R143, RZ, 0x1f ;  /* 0x00001fff8f027589 */ /* 0x006e6200000e0000 */
[----:B------:R-:W-:Y:S01]  /*04f0*/  UISETP.NE.AND UP5, UPT, UR18, 0x2, UPT ;  /* 0x000000021200788c */ /* 0x000fe2000bfa5270 */
[----:B-1----:R-:W-:-:S13]  /*0500*/  ISETP.NE.AND P0, PT, R2, RZ, PT ;  /* 0x000000ff0200720c */ /* 0x002fda0003f05270 */
[----:B------:R-:W-:Y:S05]  /*0510*/  @P0 BRA `(.L_x_9) ;  /* 0x0000000000480947 */ /* 0x000fea0003800000 */
[----:B------:R-:W1:Y:S01]  /*0520*/  S2UR UR4, SR_CgaCtaId ;  /* 0x00000000000479c3 */ /* 0x000e620000008800 */
[----:B------:R-:W-:Y:S01]  /*0530*/  UMOV UR5, 0x400 ;  /* 0x0000040000057882 */ /* 0x000fe20000000000 */
[----:B------:R-:W-:Y:S01]  /*0540*/  UMOV UR8, 0x1 ;  /* 0x0000000100087882 */ /* 0x000fe20000000000 */
[----:B------:R-:W-:Y:S01]  /*0550*/  UMOV UR6, 0x2 ;  /* 0x0000000200067882 */ /* 0x000fe20000000000 */
[----:B------:R-:W-:-:S04]  /*0560*/  UIADD3 UR8, UPT, UPT, -UR8, 0x100000, URZ ;  /* 0x0010000008087890 */ /* 0x000fc8000fffe1ff */
[----:B------:R-:W-:Y:S02]  /*0570*/  USHF.L.U32 UR9, UR8, 0xb, URZ ;  /* 0x0000000b08097899 */ /* 0x000fe400080006ff */
[----:B------:R-:W-:Y:S02]  /*0580*/  USHF.L.U32 UR8, UR8, 0x1, URZ ;  /* 0x0000000108087899 */ /* 0x000fe400080006ff */
[----:B------:R-:W-:-:S04]  /*0590*/  UIADD3 UR6, UPT, UPT, -UR6, 0x100000, URZ ;  /* 0x0010000006067890 */ /* 0x000fc8000fffe1ff */
[----:B------:R-:W-:Y:S02]  /*05a0*/  USHF.L.U32 UR7, UR6, 0xb, URZ ;  /* 0x0000000b06077899 */ /* 0x000fe400080006ff */
[----:B------:R-:W-:Y:S01]  /*05b0*/  USHF.L.U32 UR6, UR6, 0x1, URZ ;  /* 0x0000000106067899 */ /* 0x000fe200080006ff */
[----:B------:R-:W-:Y:S01]  /*05c0*/  ELECT P0, URZ, PT ;  /* 0x0000000000ff782f */ /* 0x000fe20003800000 */
[----:B-1----:R-:W-:Y:S01]  /*05d0*/  ULEA UR4, UR4, UR5, 0x18 ;  /* 0x0000000504047291 */ /* 0x002fe2000f8ec0ff */
[----:B------:R-:W1:Y:S11]  /*05e0*/  FENCE.VIEW.ASYNC.S ;  /* 0x00000000000073c6 */ /* 0x000e760000000000 */
[----:B-1----:R1:W2:Y:S01]  /*05f0*/  SYNCS.EXCH.64 URZ, [UR4], UR8 ;  /* 0x0000000804ff75b2 */ /* 0x0022a20008000100 */
[----:B------:R1:W3:Y:S01]  /*0600*/  SYNCS.EXCH.64 URZ, [UR4+0x10], UR6 ;  /* 0x0000100604ff75b2 */ /* 0x0002e20008000100 */
[----:B------:R1:W4:Y:S01]  /*0610*/  SYNCS.EXCH.64 URZ, [UR4+0x8], UR8 ;  /* 0x0000080804ff75b2 */ /* 0x0003220008000100 */
[----:B------:R1:W1:Y:S01]  /*0620*/  SYNCS.EXCH.64 URZ, [UR4+0x18], UR6 ;  /* 0x0000180604ff75b2 */ /* 0x0002620008000100 */
[----:B------:R-:W-:Y:S01]  /*0630*/  NOP ;  /* 0x0000000000007918 */ /* 0x000fe20000000000 */
.L_x_9:
[----:B------:R-:W2:Y:S01]  /*0640*/  SHFL.IDX PT, R2, R143, RZ, 0x1f ;  /* 0x00001fff8f027589 */ /* 0x000ea200000e0000 */
[----:B------:R-:W-:Y:S01]  /*0650*/  NOP ;  /* 0x0000000000007918 */ /* 0x000fe20000000000 */
[----:B--2---:R-:W-:-:S13]  /*0660*/  ISETP.NE.AND P0, PT, R2, 0x1, PT ;  /* 0x000000010200780c */ /* 0x004fda0003f05270 */
[----:B------:R-:W-:Y:S05]  /*0670*/  @P0 BRA `(.L_x_10) ;  /* 0x0000000000480947 */ /* 0x000fea0003800000 */
[----:B-1----:R-:W1:Y:S01]  /*0680*/  S2UR UR4, SR_CgaCtaId ;  /* 0x00000000000479c3 */ /* 0x002e620000008800 */
        /* <DEDUP_REMOVED lines=12> */
[----:B-1----:R2:W1:Y:S01]  /*0750*/  SYNCS.EXCH.64 URZ, [UR4+0x20], UR8 ;  /* 0x0000200804ff75b2 */ /* 0x0024620008000100 */
[----:B------:R2:W1:Y:S01]  /*0760*/  SYNCS.EXCH.64 URZ, [UR4+0x30], UR6 ;  /* 0x0000300604ff75b2 */ /* 0x0004620008000100 */
[----:B------:R2:W1:Y:S01]  /*0770*/  SYNCS.EXCH.64 URZ, [UR4+0x28], UR8 ;  /* 0x0000280804ff75b2 */ /* 0x0004620008000100 */
[----:B------:R2:W1:Y:S02]  /*0780*/  SYNCS.EXCH.64 URZ, [UR4+0x38], UR6 ;  /* 0x0000380604ff75b2 */ /* 0x0004640008000100 */
[----:B--2---:R-:W-:Y:S01]  /*0790*/  NOP ;  /* 0x0000000000007918 */ /* 0x004fe20000000000 */
.L_x_10:
[----:B------:R-:W2:Y:S01]  /*07a0*/  SHFL.IDX PT, R2, R143, RZ, 0x1f ;  /* 0x00001fff8f027589 */ /* 0x000ea200000e0000 */
[----:B------:R-:W-:Y:S01]  /*07b0*/  NOP ;  /* 0x0000000000007918 */ /* 0x000fe20000000000 */
[----:B--2---:R-:W-:-:S13]  /*07c0*/  ISETP.NE.AND P0, PT, R2, 0x3, PT ;  /* 0x000000030200780c */ /* 0x004fda0003f05270 */
[----:B------:R-:W-:Y:S05]  /*07d0*/  @P0 BRA `(.L_x_11) ;  /* 0x0000000000300947 */ /* 0x000fea0003800000 */
[----:B-1----:R-:W1:Y:S01]  /*07e0*/  S2UR UR4, SR_CgaCtaId ;  /* 0x00000000000479c3 */ /* 0x002e620000008800 */
[----:B------:R-:W-:Y:S01]  /*07f0*/  UMOV UR6, 0x400 ;  /* 0x0000040000067882 */ /* 0x000fe20000000000 */
[----:B------:R-:W-:Y:S01]  /*0800*/  UMOV UR5, 0x20 ;  /* 0x0000002000057882 */ /* 0x000fe20000000000 */
[----:B------:R-:W-:Y:S01]  /*0810*/  ELECT P0, URZ, PT ;  /* 0x0000000000ff782f */ /* 0x000fe20003800000 */
[----:B-1----:R-:W-:Y:S02]  /*0820*/  ULEA UR6, UR4, UR6, 0x18 ;  /* 0x0000000604067291 */ /* 0x002fe4000f8ec0ff */
[----:B------:R-:W-:-:S04]  /*0830*/  UIADD3 UR4, UPT, UPT, -UR5, 0x100000, URZ ;  /* 0x0010000005047890 */ /* 0x000fc8000fffe1ff */
[----:B------:R-:W-:Y:S02]  /*0840*/  USHF.L.U32 UR5, UR4, 0xb, URZ ;  /* 0x0000000b04057899 */ /* 0x000fe400080006ff */
[----:B------:R-:W-:Y:S01]  /*0850*/  USHF.L.U32 UR4, UR4, 0x1, URZ ;  /* 0x0000000104047899 */ /* 0x000fe200080006ff */
[----:B------:R-:W1:Y:S11]  /*0860*/  FENCE.VIEW.ASYNC.S ;  /* 0x00000000000073c6 */ /* 0x000e760000000000 */
[----:B-1----:R2:W1:Y:S01]  /*0870*/  SYNCS.EXCH.64 URZ, [UR6+0x40], UR4 ;  /* 0x0000400406ff75b2 */ /* 0x0024620008000100 */
[----:B------:R2:W1:Y:S02]  /*0880*/  SYNCS.EXCH.64 URZ, [UR6+0x48], UR4 ;  /* 0x0000480406ff75b2 */ /* 0x0004640008000100 */
[----:B--2---:R-:W-:Y:S01]  /*0890*/  NOP ;  /* 0x0000000000007918 */ /* 0x004fe20000000000 */
.L_x_11:
[----:B------:R-:W2:Y:S01]  /*08a0*/  SHFL.IDX PT, R2, R143, RZ, 0x1f ;  /* 0x00001fff8f027589 */ /* 0x000ea200000e0000 */
[----:B------:R-:W-:Y:S01]  /*08b0*/  NOP ;  /* 0x0000000000007918 */ /* 0x000fe20000000000 */
[----:B--2---:R-:W-:-:S13]  /*08c0*/  ISETP.NE.AND P0, PT, R2, 0x4, PT ;  /* 0x000000040200780c */ /* 0x004fda0003f05270 */
[----:B------:R-:W-:Y:S05]  /*08d0*/  @P0 BRA `(.L_x_12) ;  /* 0x00000000004c0947 */ /* 0x000fea0003800000 */
[----:B-1----:R-:W1:Y:S01]  /*08e0*/  S2UR UR6, SR_CgaCtaId ;  /* 0x00000000000679c3 */ /* 0x002e620000008800 */
[----:B------:R-:W-:Y:S01]  /*08f0*/  UMOV UR4, 0x1e0 ;  /* 0x000001e000047882 */ /* 0x000fe20000000000 */
[----:B------:R-:W-:Y:S01]  /*0900*/  UMOV UR5, 0x400 ;  /* 0x0000040000057882 */ /* 0x000fe20000000000 */
[----:B------:R-:W-:Y:S01]  /*0910*/  USEL UR4, UR4, 0x1a0, UP3 ;  /* 0x000001a004047887 */ /* 0x000fe20009800000 */
[----:B------:R-:W-:Y:S01]  /*0920*/  UMOV UR8, 0x1 ;  /* 0x0000000100087882 */ /* 0x000fe20000000000 */
[----:B------:R-:W-:Y:S01]  /*0930*/  ELECT P0, URZ, PT ;  /* 0x0000000000ff782f */ /* 0x000fe20003800000 */
[----:B------:R-:W-:-:S04]  /*0940*/  UIADD3 UR8, UPT, UPT, -UR8, 0x100000, URZ ;  /* 0x0010000008087890 */ /* 0x000fc8000fffe1ff */
[----:B------:R-:W-:Y:S02]  /*0950*/  USHF.L.U32 UR9, UR8, 0xb, URZ ;  /* 0x0000000b08097899 */ /* 0x000fe400080006ff */
[----:B------:R-:W-:Y:S02]  /*0960*/  USHF.L.U32 UR8, UR8, 0x1, URZ ;  /* 0x0000000108087899 */ /* 0x000fe400080006ff */
[----:B-1----:R-:W-:Y:S02]  /*0970*/  ULEA UR6, UR6, UR5, 0x18 ;  /* 0x0000000506067291 */ /* 0x002fe4000f8ec0ff */
[----:B------:R-:W-:-:S04]  /*0980*/  UIADD3 UR4, UPT, UPT, -UR4, 0x100000, URZ ;  /* 0x0010000004047890 */ /* 0x000fc8000fffe1ff */
[----:B------:R-:W-:Y:S02]  /*0990*/  USHF.L.U32 UR5, UR4, 0xb, URZ ;  /* 0x0000000b04057899 */ /* 0x000fe400080006ff */
[----:B------:R-:W-:Y:S01]  /*09a0*/  USHF.L.U32 UR4, UR4, 0x1, URZ ;  /* 0x0000000104047899 */ /* 0x000fe200080006ff */
[----:B------:R-:W1:Y:S03]  /*09b0*/  FENCE.VIEW.ASYNC.S ;  /* 0x00000000000073c6 */ /* 0x000e660000000000 */
[----:B-1----:R2:W1:Y:S08]  /*09c0*/  SYNCS.EXCH.64 URZ, [UR6+0x50], UR8 ;  /* 0x0000500806ff75b2 */ /* 0x0024700008000100 */
[----:B------:R2:W1:Y:S01]  /*09d0*/  SYNCS.EXCH.64 URZ, [UR6+0x60], UR4 ;  /* 0x0000600406ff75b2 */ /* 0x0004620008000100 */
[----:B------:R2:W1:Y:S01]  /*09e0*/  SYNCS.EXCH.64 URZ, [UR6+0x58], UR8 ;  /* 0x0000580806ff75b2 */ /* 0x0004620008000100 */
[----:B------:R2:W1:Y:S02]  /*09f0*/  SYNCS.EXCH.64 URZ, [UR6+0x68], UR4 ;  /* 0x0000680406ff75b2 */ /* 0x0004640008000100 */
[----:B--2---:R-:W-:Y:S01]  /*0a00*/  NOP ;  /* 0x0000000000007918 */ /* 0x004fe20000000000 */
.L_x_12:
        /* <DEDUP_REMOVED lines=20> */
[----:B------:R2:W1:Y:S01]  /*0b50*/  SYNCS.EXCH.64 URZ, [UR4+0x98], UR6 ;  /* 0x0000980604ff75b2 */ /* 0x0004620008000100 */
[----:B------:R2:W1:Y:S01]  /*0b60*/  SYNCS.EXCH.64 URZ, [UR4+0x80], UR8 ;  /* 0x0000800804ff75b2 */ /* 0x0004620008000100 */
[----:B------:R2:W1:Y:S01]  /*0b70*/  SYNCS.EXCH.64 URZ, [UR4+0xa0], UR6 ;  /* 0x0000a00604ff75b2 */ /* 0x0004620008000100 */
[----:B------:R2:W1:Y:S01]  /*0b80*/  SYNCS.EXCH.64 URZ, [UR4+0x88], UR8 ;  /* 0x0000880804ff75b2 */ /* 0x0004620008000100 */
[----:B------:R2:W1:Y:S02]  /*0b90*/  SYNCS.EXCH.64 URZ, [UR4+0xa8], UR6 ;  /* 0x0000a80604ff75b2 */ /* 0x0004640008000100 */
[----:B--2---:R-:W-:Y:S01]  /*0ba0*/  NOP ;  /* 0x0000000000007918 */ /* 0x004fe20000000000 */
.L_x_13:
[----:B------:R-:W2:Y:S01]  /*0bb0*/  SHFL.IDX PT, R2, R143, RZ, 0x1f ;  /* 0x00001fff8f027589 */ /* 0x000ea200000e0000 */
[----:B------:R-:W1:Y:S01]  /*0bc0*/  S2UR UR39, SR_CgaCtaId ;  /* 0x00000000002779c3 */ /* 0x000e620000008800 */
[----:B------:R-:W-:Y:S01]  /*0bd0*/  NOP ;  /* 0x0000000000007918 */ /* 0x000fe20000000000 */
[----:B--2---:R-:W-:-:S13]  /*0be0*/  ISETP.NE.AND P0, PT, R2, 0x3, PT ;  /* 0x000000030200780c */ /* 0x004fda0003f05270 */
[----:B-1----:R-:W-:Y:S05]  /*0bf0*/  @P0 BRA `(.L_x_14) ;  /* 0x0000000000340947 */ /* 0x002fea0003800000 */
[----:B------:R-:W-:Y:S01]  /*0c00*/  UMOV UR4, 0x400 ;  /* 0x0000040000047882 */ /* 0x000fe20000000000 */
[----:B------:R-:W-:Y:S01]  /*0c10*/  UMOV UR6, 0x20 ;  /* 0x0000002000067882 */ /* 0x000fe20000000000 */
[----:B------:R-:W-:Y:S02]  /*0c20*/  ULEA UR4, UR39, UR4, 0x18 ;  /* 0x0000000427047291 */ /* 0x000fe4000f8ec0ff */
[----:B------:R-:W-:-:S04]  /*0c30*/  UIADD3 UR6, UPT, UPT, -UR6, 0x100000, URZ ;  /* 0x0010000006067890 */ /* 0x000fc8000fffe1ff */
[----:B------:R-:W-:Y:S02]  /*0c40*/  USHF.L.U32 UR7, UR6, 0xb, URZ ;  /* 0x0000000b06077899 */ /* 0x000fe400080006ff */
[----:B------:R-:W-:Y:S01]  /*0c50*/  USHF.L.U32 UR6, UR6, 0x1, URZ ;  /* 0x0000000106067899 */ /* 0x000fe200080006ff */
[----:B------:R-:W-:Y:S01]  /*0c60*/  ELECT P0, URZ, PT ;  /* 0x0000000000ff782f */ /* 0x000fe20003800000 */
[----:B------:R-:W1:Y:S10]  /*0c70*/  FENCE.VIEW.ASYNC.S ;  /* 0x00000000000073c6 */ /* 0x000e740000000000 */
[----:B-1----:R1:W2:Y:S01]  /*0c80*/  SYNCS.EXCH.64 URZ, [UR4+0xb0], UR6 ;  /* 0x0000b00604ff75b2 */ /* 0x0022a20008000100 */
[----:B------:R1:W1:Y:S01]  /*0c90*/  SYNCS.EXCH.64 URZ, [UR4+0xc0], UR6 ;  /* 0x0000c00604ff75b2 */ /* 0x0002620008000100 */
[----:B------:R1:W1:Y:S01]  /*0ca0*/  SYNCS.EXCH.64 URZ, [UR4+0xb8], UR6 ;  /* 0x0000b80604ff75b2 */ /* 0x0002620008000100 */
[----:B------:R1:W1:Y:S01]  /*0cb0*/  SYNCS.EXCH.64 URZ, [UR4+0xc8], UR6 ;  /* 0x0000c80604ff75b2 */ /* 0x0002620008000100 */
[----:B------:R-:W-:Y:S01]  /*0cc0*/  NOP ;  /* 0x0000000000007918 */ /* 0x000fe20000000000 */
.L_x_14:
[----:B-1----:R-:W1:Y:S01]  /*0cd0*/  LDCU UR4, c[0x0][0x36c] ;  /* 0x00006d80ff0477ac */ /* 0x002e620008000800 */
[----:B------:R-:W-:Y:S01]  /*0ce0*/  ISETP.NE.OR P4, PT, R0, 0x2, !P4 ;  /* 0x000000020000780c */ /* 0x000fe20006785670 */
[----:B------:R-:W-:Y:S01]  /*0cf0*/  NOP ;  /* 0x0000000000007918 */ /* 0x000fe20000000000 */
[----:B------:R-:W-:Y:S01]  /*0d00*/  LOP3.LUT R0, R163, 0x1f, RZ, 0xc0, !PT ;  /* 0x0000001fa3007812 */ /* 0x000fe200078ec0ff */
[----:B------:R-:W-:Y:S02]  /*0d10*/  UISETP.NE.AND UP4, UPT, UR18, URZ, UPT ;  /* 0x000000ff1200728c */ /* 0x000fe4000bf85270 */
[----:B-1----:R-:W-:-:S09]  /*0d20*/  UISETP.EQ.U32.AND UP6, UPT, UR4, 0x1, UPT ;  /* 0x000000010400788c */ /* 0x002fd2000bfc2070 */
[----:B------:R-:W-:Y:S05]  /*0d30*/  BRA.U !UP6, `(.L_x_15) ;  /* 0x000000010e087547 */ /* 0x000fea000b800000 */
[----:B--234-:R-:W-:Y:S01]  /*0d40*/  UCGABAR_ARV ;  /* 0x00000000000079c7 */ /* 0x01cfe20008000000 */
[----:B------:R-:W-:Y:S05]  /*0d50*/  BRA `(.L_x_16) ;  /* 0x0000000000047947 */ /* 0x000fea0003800000 */
.L_x_15:
[----:B--234-:R-:W-:Y:S01]  /*0d60*/  NOP ;  /* 0x0000000000007918 */ /* 0x01cfe20000000000 */
.L_x_16:
[----:B------:R-:W1:Y:S01]  /*0d70*/  S2UR UR46, SR_CTAID.X ;  /* 0x00000000002e79c3 */ /* 0x000e620000002500 */
[----:B------:R-:W-:-:S05]  /*0d80*/  CS2R.32 R157, SR_CgaSize ;  /* 0x00000000009d7805 */ /* 0x000fca0000008a00 */
[----:B------:R-:W-:-:S05]  /*0d90*/  IMAD R157, R157, -0xa0, RZ ;  /* 0xffffff609d9d7824 */ /* 0x000fca00078e02ff */
[----:B------:R-:W-:-:S14]  /*0da0*/  R2UR UR5, R157 ;  /* 0x000000009d0572ca */ /* 0x000fdc00000e0000 */
[----:B------:R-:W2:Y:S01]  /*0db0*/  LDCU UR5, c[0x0][UR5+0x2b0] ;  /* 0x00005600050577ac */ /* 0x000ea20008000800 */
[----:B------:R-:W-:-:S05]  /*0dc0*/  CS2R.32 R157, SR_CgaSize ;  /* 0x00000000009d7805 */ /* 0x000fca0000008a00 */
[----:B------:R-:W-:-:S05]  /*0dd0*/  IMAD R157, R157, -0xa0, RZ ;  /* 0xffffff609d9d7824 */ /* 0x000fca00078e02ff */
[----:B------:R-:W-:-:S14]  /*0de0*/  R2UR UR4, R157 ;  /* 0x000000009d0472ca */ /* 0x000fdc00000e0000 */
[----:B------:R-:W3:Y:S01]  /*0df0*/  LDCU UR4, c[0x0][UR4+0x2b4] ;  /* 0x00005680040477ac */ /* 0x000ee20008000800 */
[----:B------:R-:W4:Y:S01]  /*0e00*/  S2UR UR48, SR_CTAID.Y ;  /* 0x00000000003079c3 */ /* 0x000f220000002600 */
[----:B------:R-:W-:-:S05]  /*0e10*/  CS2R.32 R157, SR_CgaSize ;  /* 0x00000000009d7805 */ /* 0x000fca0000008a00 */
[----:B------:R-:W-:-:S05]  /*0e20*/  IMAD R157, R157, -0xa0, RZ ;  /* 0xffffff609d9d7824 */ /* 0x000fca00078e02ff */
[----:B------:R-:W-:-:S14]  /*0e30*/  R2UR UR7, R157 ;  /* 0x000000009d0772ca */ /* 0x000fdc00000e0000 */
[----:B------:R-:W3:Y:S01]  /*0e40*/  LDCU UR7, c[0x0][UR7+0x2a0] ;  /* 0x00005400070777ac */ /* 0x000ee20008000800 */
[----:B------:R-:W-:-:S05]  /*0e50*/  CS2R.32 R157, SR_CgaSize ;  /* 0x00000000009d7805 */ /* 0x000fca0000008a00 */
[----:B------:R-:W-:-:S05]  /*0e60*/  IMAD R157, R157, -0xa0, RZ ;  /* 0xffffff609d9d7824 */ /* 0x000fca00078e02ff */
[----:B------:R-:W-:-:S14]  /*0e70*/  R2UR UR8, R157 ;  /* 0x000000009d0872ca */ /* 0x000fdc00000e0000 */
[----:B------:R-:W3:Y:S01]  /*0e80*/  LDCU UR8, c[0x0][UR8+0x2a4] ;  /* 0x00005480080877ac */ /* 0x000ee20008000800 */
[----:B------:R-:W3:Y:S01]  /*0e90*/  LDCU UR19, c[0x0][0xb24] ;  /* 0x00016480ff1377ac */ /* 0x000ee20008000800 */
[----:B------:R-:W3:Y:S01]  /*0ea0*/  LDCU UR45, c[0x0][0xb24] ;  /* 0x00016480ff2d77ac */ /* 0x000ee20008000800 */
[----:B-1----:R-:W-:Y:S01]  /*0eb0*/  I2FP.F32.U32 R3, UR46 ;  /* 0x0000002e00037c45 */ /* 0x002fe20008201000 */
[----:B------:R-:W1:Y:S04]  /*0ec0*/  LDCU UR22, c[0x0][0xb30] ;  /* 0x00016600ff1677ac */ /* 0x000e680008000800 */
[----:B--2---:R-:W-:Y:S01]  /*0ed0*/  FMUL R3, R3, UR5 ;  /* 0x0000000503037c20 */ /* 0x004fe20008400000 */
[----:B----4-:R-:W-:-:S05]  /*0ee0*/  I2FP.F32.U32 R2, UR48 ;  /* 0x0000003000027c45 */ /* 0x010fca0008201000 */
[----:B------:R-:W2:Y:S01]  /*0ef0*/  F2I.U32.TRUNC.NTZ R3, R3 ;  /* 0x0000000300037305 */ /* 0x000ea2000020f000 */
[----:B---3--:R-:W-:Y:S01]  /*0f00*/  FMUL R2, R2, UR4 ;  /* 0x0000000402027c20 */ /* 0x008fe20008400000 */
[----:B------:R-:W-:-:S04]  /*0f10*/  ULOP3.LUT UR4, UR39, 0x1, URZ, 0xc0, !UPT ;  /* 0x0000000127047892 */ /* 0x000fc8000f8ec0ff */
[----:B------:R-:W-:Y:S02]  /*0f20*/  UISETP.NE.U32.AND UP0, UPT, UR4, 0x1, UPT ;  /* 0x000000010400788c */ /* 0x000fe4000bf05070 */
[----:B------:R-:W3:Y:S02]  /*0f30*/  F2I.U32.TRUNC.NTZ R2, R2 ;  /* 0x0000000200027305 */ /* 0x000ee4000020f000 */
[----:B------:R-:W-:Y:S01]  /*0f40*/  USEL UR29, URZ, 0xe00, UP0 ;  /* 0x00000e00ff1d7887 */ /* 0x000fe20008000000 */
[----:B--2---:R-:W-:Y:S02]  /*0f50*/  R2UR UR5, R3 ;  /* 0x00000000030572ca */ /* 0x004fe400000e0000 */
[----:B---3--:R-:W-:Y:S02]  /*0f60*/  R2UR UR6, R2 ;  /* 0x00000000020672ca */ /* 0x008fe400000e0000 */
[----:B------:R-:W-:-:S09]  /*0f70*/  PRMT R2, RZ, 0x7610, R2 ;  /* 0x00007610ff027816 */ /* 0x000fd20000000002 */
[----:B------:R-:W-:-:S04]  /*0f80*/  UIADD3 UR5, UPT, UPT, -UR5, URZ, URZ ;  /* 0x000000ff05057290 */ /* 0x000fc8000fffe1ff */
[----:B------:R-:W-:Y:S02]  /*0f90*/  UIMAD UR5, UR7, UR5, UR46 ;  /* 0x00000005070572a4 */ /* 0x000fe4000f8e022e */
[----:B------:R-:W-:-:S04]  /*0fa0*/  UIADD3 UR4, UPT, UPT, -UR6, URZ, URZ ;  /* 0x000000ff06047290 */ /* 0x000fc8000fffe1ff */
[----:B------:R-:W-:Y:S01]  /*0fb0*/  IMAD.U32 R157, RZ, RZ, UR5 ;  /* 0x00000005ff9d7e24 */ /* 0x000fe2000f8e00ff */
[----:B------:R-:W-:-:S06]  /*0fc0*/  UIMAD UR4, UR8, UR4, UR48 ;  /* 0x00000004080472a4 */ /* 0x000fcc000f8e0230 */
[----:B------:R-:W-:Y:S01]  /*0fd0*/  IMAD.U32 R156, RZ, RZ, UR4 ;  /* 0x00000004ff9c7e24 */ /* 0x000fe2000f8e00ff */
[----:B-1----:R-:W-:Y:S06]  /*0fe0*/  BRA.U UP4, `(.L_x_17) ;  /* 0x00000001042c7547 */ /* 0x002fec000b800000 */
[----:B------:R-:W-:Y:S02]  /*0ff0*/  R2UR UR4, R156 ;  /* 0x000000009c0472ca */ /* 0x000fe400000e0000 */
[----:B------:R-:W-:-:S11]  /*1000*/  R2UR UR6, R157 ;  /* 0x000000009d0672ca */ /* 0x000fd600000e0000 */
[----:B------:R-:W-:-:S04]  /*1010*/  UISETP.NE.AND UP0, UPT, UR4, URZ, UPT ;  /* 0x000000ff0400728c */ /* 0x000fc8000bf05270 */
[----:B------:R-:W-:-:S04]  /*1020*/  UISETP.EQ.OR UP0, UPT, UR6, URZ, !UP0 ;  /* 0x000000ff0600728c */ /* 0x000fc8000c702670 */
[----:B------:R-:W-:Y:S02]  /*1030*/  USEL UR5, URZ, 0x1, !UP0 ;  /* 0x00000001ff057887 */ /* 0x000fe4000c000000 */
[----:B------:R-:W-:-:S04]  /*1040*/  UISETP.NE.AND UP0, UPT, UR4, URZ, UPT ;  /* 0x000000ff0400728c */ /* 0x000fc8000bf05270 */
[----:B------:R-:W-:Y:S02]  /*1050*/  USEL UR4, URZ, 0x2, UP0 ;  /* 0x00000002ff047887 */ /* 0x000fe40008000000 */
[----:B------:R-:W-:-:S04]  /*1060*/  UISETP.NE.AND UP0, UPT, UR6, 0x1, UPT ;  /* 0x000000010600788c */ /* 0x000fc8000bf05270 */
[----:B------:R-:W-:-:S04]  /*1070*/  USEL UR4, UR4, 0x2, UP0 ;  /* 0x0000000204047887 */ /* 0x000fc80008000000 */
[----:B------:R-:W-:-:S06]  /*1080*/  UIADD3 UR4, UPT, UPT, UR5, UR4, URZ ;  /* 0x0000000405047290 */ /* 0x000fcc000fffe0ff */
[----:B------:R-:W-:-:S07]  /*1090*/  IMAD.U32 R2, RZ, RZ, UR4 ;  /* 0x00000004ff027e24 */ /* 0x000fce000f8e00ff */
.L_x_17:
[----:B------:R-:W1:Y:S01]  /*10a0*/  S2UR UR60, SR_CTAID.Z ;  /* 0x00000000003c79c3 */ /* 0x000e620000002700 */
[----:B------:R-:W-:-:S09]  /*10b0*/  UISETP.GE.AND UP0, UPT, UR19, 0x1, UPT ;  /* 0x000000011300788c */ /* 0x000fd2000bf06270 */
[----:B------:R-:W-:Y:S05]  /*10c0*/  BRA.U !UP0, `(.L_x_18) ;  /* 0x0000000108d07547 */ /* 0x000fea000b800000 */
[----:B------:R-:W2:Y:S01]  /*10d0*/  LDCU UR20, c[0x0][0xb0c] ;  /* 0x00016180ff1477ac */ /* 0x000ea20008000800 */
[----:B------:R-:W3:Y:S01]  /*10e0*/  LDCU.128 UR12, c[0x0][0xb10] ;  /* 0x00016200ff0c77ac */ /* 0x000ee20008000c00 */
[----:B------:R-:W4:Y:S01]  /*10f0*/  LDCU UR6, c[0x0][0x370] ;  /* 0x00006e00ff0677ac */ /* 0x000f220008000800 */
[----:B------:R-:W1:Y:S01]  /*1100*/  LDCU UR7, c[0x0][0x374] ;  /* 0x00006e80ff0777ac */ /* 0x000e620008000800 */
[----:B------:R-:W1:Y:S01]  /*1110*/  LDCU UR21, c[0x0][0xb20] ;  /* 0x00016400ff1577ac */ /* 0x000e620008000800 */
[----:B--2---:R-:W-:Y:S02]  /*1120*/  UISETP.NE.AND UP0, UPT, UR20, 0x1, UPT ;  /* 0x000000011400788c */ /* 0x004fe4000bf05270 */
[----:B---3--:R-:W-:Y:S01]  /*1130*/  UIMAD.WIDE.U32 UR4, UR46, UR12, URZ ;  /* 0x0000000c2e0472a5 */ /* 0x008fe2000f8e00ff */
[----:B------:R-:W2:Y:S01]  /*1140*/  LDCU.64 UR8, c[0x0][0xb28] ;  /* 0x00016500ff0877ac */ /* 0x000ea20008000a00 */
[----:B----4-:R-:W-:Y:S02]  /*1150*/  UIMAD.WIDE.U32 UR10, UR6, UR12, URZ ;  /* 0x0000000c060a72a5 */ /* 0x010fe4000f8e00ff */
[----:B------:R-:W-:-:S02]  /*1160*/  USHF.R.U32.HI UR5, URZ, UR13, UR5 ;  /* 0x0000000dff057299 */ /* 0x000fc40008011605 */
[----:B------:R-:W-:Y:S02]  /*1170*/  UISETP.NE.AND UP1, UPT, UR19, 0x1, UPT ;  /* 0x000000011300788c */ /* 0x000fe4000bf25270 */
[----:B------:R-:W-:Y:S01]  /*1180*/  USEL UR5, UR46, UR5, !UP0 ;  /* 0x000000052e057287 */ /* 0x000fe2000c000000 */
[----:B------:R-:W-:Y:S01]  /*1190*/  UMOV UR10, UR11 ;  /* 0x0000000b000a7c82 */ /* 0x000fe20008000000 */
[----:B------:R-:W-:Y:S02]  /*11a0*/  UIMAD.WIDE.U32 UR16, UR48, UR15, URZ ;  /* 0x0000000f301072a5 */ /* 0x000fe4000f8e00ff */
[----:B------:R-:W-:Y:S02]  /*11b0*/  @UP0 USHF.R.U32.HI UR6, URZ, UR13, UR10 ;  /* 0x0000000dff060299 */ /* 0x000fe4000801160a */
[----:B------:R-:W-:Y:S02]  /*11c0*/  UISETP.NE.AND UP0, UPT, UR14, 0x1, UPT ;  /* 0x000000010e00788c */ /* 0x000fe4000bf05270 */
[----:B-1----:R-:W-:-:S02]  /*11d0*/  UIMAD.WIDE.U32 UR10, UR7, UR15, URZ ;  /* 0x0000000f070a72a5 */ /* 0x002fc4000f8e00ff */
[----:B--2---:R-:W-:Y:S01]  /*11e0*/  UIMAD.WIDE.U32 UR12, UR6, UR8, URZ ;  /* 0x00000008060c72a5 */ /* 0x004fe2000f8e00ff */
[----:B------:R-:W-:Y:S02]  /*11f0*/  UMOV UR4, UR17 ;  /* 0x0000001100047c82 */ /* 0x000fe40008000000 */
[----:B------:R-:W-:Y:S02]  /*1200*/  USHF.R.U32.HI UR4, URZ, UR21, UR4 ;  /* 0x00000015ff047299 */ /* 0x000fe40008011604 */
[----:B------:R-:W-:Y:S02]  /*1210*/  UMOV UR10, UR11 ;  /* 0x0000000b000a7c82 */ /* 0x000fe40008000000 */
[----:B------:R-:W-:Y:S01]  /*1220*/  UMOV UR12, UR13 ;  /* 0x0000000d000c7c82 */ /* 0x000fe20008000000 */
[----:B------:R-:W-:Y:S02]  /*1230*/  @UP0 USHF.R.U32.HI UR7, URZ, UR21, UR10 ;  /* 0x00000015ff070299 */ /* 0x000fe4000801160a */
[----:B------:R-:W-:-:S02]  /*1240*/  USEL UR4, UR48, UR4, !UP0 ;  /* 0x0000000430047287 */ /* 0x000fc4000c000000 */
[----:B------:R-:W-:Y:S02]  /*1250*/  UIMAD.WIDE.U32 UR10, UR7, UR8, URZ ;  /* 0x00000008070a72a5 */ /* 0x000fe4000f8e00ff */
[----:B------:R-:W-:Y:S02]  /*1260*/  @UP1 USHF.R.U32.HI UR6, URZ, UR9, UR12 ;  /* 0x00000009ff061299 */ /* 0x000fe4000801160c */
[----:B------:R-:W-:-:S03]  /*1270*/  UIMAD.WIDE.U32 UR12, UR4, UR8, URZ ;  /* 0x00000008040c72a5 */ /* 0x000fc6000f8e00ff */
[----:B------:R-:W-:Y:S02]  /*1280*/  UMOV UR10, UR11 ;  /* 0x0000000b000a7c82 */ /* 0x000fe40008000000 */
[----:B------:R-:W-:Y:S02]  /*1290*/  @UP1 USHF.R.U32.HI UR7, URZ, UR9, UR10 ;  /* 0x00000009ff071299 */ /* 0x000fe4000801160a */
[----:B------:R-:W-:Y:S02]  /*12a0*/  UIMAD UR10, UR6, UR19, URZ ;  /* 0x00000013060a72a4 */ /* 0x000fe4000f8e02ff */
[----:B------:R-:W-:-:S04]  /*12b0*/  UIMAD UR7, UR7, UR19, URZ ;  /* 0x00000013070772a4 */ /* 0x000fc8000f8e02ff */
[----:B------:R-:W-:-:S03]  /*12c0*/  UISETP.GE.AND UP0, UPT, UR4, UR7, UPT ;  /* 0x000000070400728c */ /* 0x000fc6000bf06270 */
[----:B------:R-:W-:Y:S01]  /*12d0*/  UMOV UR7, UR13 ;  /* 0x0000000d00077c82 */ /* 0x000fe20008000000 */
[----:B------:R-:W-:Y:S02]  /*12e0*/  UISETP.GE.OR UP0, UPT, UR5, UR10, UP0 ;  /* 0x0000000a0500728c */ /* 0x000fe40008706670 */
[----:B------:R-:W-:Y:S02]  /*12f0*/  UIMAD.WIDE.U32 UR10, UR5, UR8, URZ ;  /* 0x00000008050a72a5 */ /* 0x000fe4000f8e00ff */
[----:B------:R-:W-:Y:S02]  /*1300*/  USHF.R.U32.HI UR7, URZ, UR9, UR7 ;  /* 0x00000009ff077299 */ /* 0x000fe40008011607 */
[----:B------:R-:W-:Y:S02]  /*1310*/  UIADD3 UR10, UPT, UPT, -UR4, URZ, URZ ;  /* 0x000000ff040a7290 */ /* 0x000fe4000fffe1ff */
[----:B------:R-:W-:Y:S02]  /*1320*/  USEL UR7, UR4, UR7, !UP1 ;  /* 0x0000000704077287 */ /* 0x000fe4000c800000 */
[----:B------:R-:W-:Y:S01]  /*1330*/  UIMAD UR10, UR14, UR10, UR48 ;  /* 0x0000000a0e0a72a4 */ /* 0x000fe2000f8e0230 */
[----:B------:R-:W-:Y:S01]  /*1340*/  @!UP0 UMOV UR8, UR11 ;  /* 0x0000000b00088c82 */ /* 0x000fe20008000000 */
[----:B------:R-:W-:-:S02]  /*1350*/  UIADD3 UR11, UPT, UPT, -UR5, URZ, URZ ;  /* 0x000000ff050b7290 */ /* 0x000fc4000fffe1ff */
[----:B------:R-:W-:Y:S02]  /*1360*/  @!UP0 USHF.R.U32.HI UR8, URZ, UR9, UR8 ;  /* 0x00000009ff088299 */ /* 0x000fe40008011608 */
[----:B------:R-:W-:Y:S02]  /*1370*/  UIADD3 UR9, UPT, UPT, -UR7, URZ, URZ ;  /* 0x000000ff07097290 */ /* 0x000fe4000fffe1ff */
[----:B------:R-:W-:Y:S02]  /*1380*/  @!UP0 USEL UR8, UR5, UR8, !UP1 ;  /* 0x0000000805088287 */ /* 0x000fe4000c800000 */
[----:B------:R-:W-:Y:S02]  /*1390*/  UIMAD UR9, UR19, UR9, UR4 ;  /* 0x00000009130972a4 */ /* 0x000fe4000f8e0204 */
[----:B------:R-:W-:Y:S02]  /*13a0*/  @!UP0 UIADD3 UR7, UPT, UPT, UR7, -UR8, URZ ;  /* 0x8000000807078290 */ /* 0x000fe4000fffe0ff */
[----:B------:R-:W-:-:S02]  /*13b0*/  @!UP0 UIMAD UR6, UR9, UR6, UR8 ;  /* 0x00000006090682a4 */ /* 0x000fc4000f8e0208 */
[----:B------:R-:W-:Y:S02]  /*13c0*/  @!UP0 UIMAD UR4, UR7, UR19, UR5 ;  /* 0x00000013070482a4 */ /* 0x000fe4000f8e0205 */
[----:B------:R-:W-:Y:S02]  /*13d0*/  UIMAD UR46, UR20, UR11, UR46 ;  /* 0x0000000b142e72a4 */ /* 0x000fe4000f8e022e */
[----:B------:R-:W-:Y:S01]  /*13e0*/  UIMAD UR48, UR4, UR14, UR10 ;  /* 0x0000000e043072a4 */ /* 0x000fe2000f8e020a */
[----:B------:R-:W-:Y:S02]  /*13f0*/  @!UP0 UMOV UR5, UR6 ;  /* 0x0000000600058c82 */ /* 0x000fe40008000000 */
[----:B------:R-:W-:-:S12]  /*1400*/  UIMAD UR46, UR5, UR20, UR46 ;  /* 0x00000014052e72a4 */ /* 0x000fd8000f8e022e */
.L_x_18:
[----:B------:R-:W-:-:S09]  /*1410*/  UISETP.NE.AND UP0, UPT, UR22, 0x1, UPT ;  /* 0x000000011600788c */ /* 0x000fd2000bf05270 */
[----:B------:R-:W-:Y:S05]  /*1420*/  BRA.U UP0, `(.L_x_19) ;  /* 0x0000000100407547 */ /* 0x000fea000b800000 */
[----:B------:R-:W2:Y:S01]  /*1430*/  LDCU.128 UR8, c[0x0][0xb10] ;  /* 0x00016200ff0877ac */ /* 0x000ea20008000c00 */
[----:B------:R-:W3:Y:S01]  /*1440*/  LDCU UR12, c[0x0][0xb0c] ;  /* 0x00016180ff0c77ac */ /* 0x000ee20008000800 */
[----:B------:R-:W4:Y:S01]  /*1450*/  LDCU UR13, c[0x0][0xb20] ;  /* 0x00016400ff0d77ac */ /* 0x000f220008000800 */
[----:B--2---:R-:W-:Y:S02]  /*1460*/  UIMAD.WIDE.U32 UR4, UR46, UR8, URZ ;  /* 0x000000082e0472a5 */ /* 0x004fe4000f8e00ff */
[----:B------:R-:W-:Y:S02]  /*1470*/  UIMAD.WIDE.U32 UR6, UR48, UR11, URZ ;  /* 0x0000000b300672a5 */ /* 0x000fe4000f8e00ff */
[----:B---3--:R-:W-:Y:S02]  /*1480*/  UISETP.NE.AND UP0, UPT, UR12, 0x1, UPT ;  /* 0x000000010c00788c */ /* 0x008fe4000bf05270 */
[----:B------:R-:W-:-:S03]  /*1490*/  USHF.R.U32.HI UR5, URZ, UR9, UR5 ;  /* 0x00000009ff057299 */ /* 0x000fc60008011605 */
[----:B------:R-:W-:Y:S01]  /*14a0*/  UMOV UR4, UR7 ;  /* 0x0000000700047c82 */ /* 0x000fe20008000000 */
[----:B------:R-:W-:Y:S02]  /*14b0*/  USEL UR5, UR46, UR5, !UP0 ;  /* 0x000000052e057287 */ /* 0x000fe4000c000000 */
[----:B------:R-:W-:Y:S02]  /*14c0*/  UISETP.NE.AND UP0, UPT, UR10, 0x1, UPT ;  /* 0x000000010a00788c */ /* 0x000fe4000bf05270 */
[----:B----4-:R-:W-:-:S04]  /*14d0*/  USHF.R.U32.HI UR4, URZ, UR13, UR4 ;  /* 0x0000000dff047299 */ /* 0x010fc80008011604 */
[----:B------:R-:W-:-:S04]  /*14e0*/  USEL UR4, UR48, UR4, !UP0 ;  /* 0x0000000430047287 */ /* 0x000fc8000c000000 */
[----:B------:R-:W-:Y:S02]  /*14f0*/  UIADD3 UR6, UPT, UPT, UR5, -UR4, URZ ;  /* 0x8000000405067290 */ /* 0x000fe4000fffe0ff */
[----:B------:R-:W-:Y:S02]  /*1500*/  UIADD3 UR4, UPT, UPT, -UR5, UR4, URZ ;  /* 0x0000000405047290 */ /* 0x000fe4000fffe1ff */
[----:B------:R-:W-:Y:S02]  /*1510*/  UIMAD UR48, UR6, UR10, UR48 ;  /* 0x0000000a063072a4 */ /* 0x000fe4000f8e0230 */
[----:B------:R-:W-:-:S12]  /*1520*/  UIMAD UR46, UR4, UR12, UR46 ;  /* 0x0000000c042e72a4 */ /* 0x000fd8000f8e022e */
.L_x_19:
[----:B------:R-:W-:Y:S01]  /*1530*/  UISETP.NE.AND UP0, UPT, UR18, 0x2, UPT ;  /* 0x000000021200788c */ /* 0x000fe2000bf05270 */
[----:B------:R-:W-:Y:S09]  /*1540*/  BRA.U !UP6, `(.L_x_20) ;  /* 0x000000010e0c7547 */ /* 0x000ff2000b800000 */
[----:B------:R-:W-:Y:S01]  /*1550*/  UCGABAR_WAIT ;  /* 0x0000000000007dc7 */ /* 0x000fe20008000000 */
[----:B------:R-:W-:Y:S01]  /*1560*/  CCTL.IVALL ;  /* 0x00000000ff00798f */ /* 0x000fe20002000000 */
[----:B------:R-:W-:Y:S05]  /*1570*/  BRA `(.L_x_21) ;  /* 0x0000000000047947 */ /* 0x000fea0003800000 */
.L_x_20:
[----:B------:R-:W-:Y:S06]  /*1580*/  BAR.SYNC.DEFER_BLOCKING 0x0 ;  /* 0x0000000000007b1d */ /* 0x000fec0000010000 */
.L_x_21:
[----:B------:R-:W-:Y:S05]  /*1590*/  BRA.U UP0, `(.L_x_22) ;  /* 0x0000001500b07547 */ /* 0x000fea000b800000 */
[----:B------:R-:W2:Y:S01]  /*15a0*/  LDCU UR6, c[0x0][0x38c] ;  /* 0x00007180ff0677ac */ /* 0x000ea20008000800 */
[----:B------:R-:W-:Y:S01]  /*15b0*/  PLOP3.LUT P2, PT, PT, PT, UP3, 0x80, 0x8 ;  /* 0x000000000008781c */ /* 0x000fe20003f4f038 */
[----:B------:R-:W-:Y:S01]  /*15c0*/  IMAD.MOV.U32 R12, RZ, RZ, 0x1 ;  /* 0x00000001ff0c7424 */ /* 0x000fe200078e00ff */
[----:B------:R-:W-:Y:S01]  /*15d0*/  ISETP.EQ.OR P3, PT, R0, RZ, P4 ;  /* 0x000000ff0000720c */ /* 0x000fe20002762670 */
[----:B------:R-:W-:Y:S01]  /*15e0*/  UISETP.NE.AND UP1, UPT, UR18, URZ, UPT ;  /* 0x000000ff1200728c */ /* 0x000fe2000bf25270 */
[----:B------:R-:W-:Y:S01]  /*15f0*/  PLOP3.LUT P2, PT, P2, PT, PT, 0x8, 0x80 ;  /* 0x000000000080781c */ /* 0x000fe2000174e170 */
[----:B------:R-:W-:Y:S01]  /*1600*/  USEL UR38, URZ, 0x1, UP5 ;  /* 0x00000001ff267887 */ /* 0x000fe2000a800000 */
[----:B------:R-:W-:Y:S01]  /*1610*/  CS2R R10, SRZ ;  /* 0x00000000000a7805 */ /* 0x000fe2000001ff00 */
[----:B------:R-:W-:Y:S01]  /*1620*/  IMAD.MOV.U32 R9, RZ, RZ, RZ ;  /* 0x000000ffff097224 */ /* 0x000fe200078e00ff */
[----:B------:R-:W3:Y:S01]  /*1630*/  LDCU UR62, c[0x0][0x370] ;  /* 0x00006e00ff3e77ac */ /* 0x000ee20008000800 */
[----:B------:R-:W-:Y:S01]  /*1640*/  IMAD.MOV.U32 R8, RZ, RZ, 0x1 ;  /* 0x00000001ff087424 */ /* 0x000fe200078e00ff */
[----:B------:R-:W4:Y:S01]  /*1650*/  LDCU.64 UR54, c[0x0][0x348] ;  /* 0x00006900ff3677ac */ /* 0x000f220008000a00 */
[----:B------:R-:W-:-:S02]  /*1660*/  USHF.R.U32.HI UR66, URZ, 0x6, UR29 ;  /* 0x00000006ff427899 */ /* 0x000fc4000801161d */
[----:B--2---:R-:W-:Y:S02]  /*1670*/  UIADD3 UR5, UPT, UPT, UR6, 0xff, URZ ;  /* 0x000000ff06057890 */ /* 0x004fe4000fffe0ff */
[----:B------:R-:W-:Y:S02]  /*1680*/  UIADD3 UR67, UPT, UPT, UR6, 0x1fe, URZ ;  /* 0x000001fe06437890 */ /* 0x000fe4000fffe0ff */
[----:B------:R-:W-:Y:S01]  /*1690*/  USHF.R.S32.HI UR4, URZ, 0x1f, UR5 ;  /* 0x0000001fff047899 */ /* 0x000fe20008011405 */
[----:B------:R-:W2:Y:S03]  /*16a0*/  LDCU UR61, c[0x0][0x374] ;  /* 0x00006e80ff3d77ac */ /* 0x000ea60008000800 */
[----:B------:R-:W-:Y:S02]  /*16b0*/  ULEA.HI UR4, UR4, UR5, URZ, 0x8 ;  /* 0x0000000504047291 */ /* 0x000fe4000f8f40ff */
[----:B------:R-:W-:-:S02]  /*16c0*/  USEL UR38, UR38, 0x2, UP1 ;  /* 0x0000000226267887 */ /* 0x000fc40008800000 */
[----:B------:R-:W-:Y:S02]  /*16d0*/  USHF.R.S32.HI UR64, URZ, 0x8, UR4 ;  /* 0x00000008ff407899 */ /* 0x000fe40008011404 */
[----:B------:R-:W-:Y:S02]  /*16e0*/  UIADD3 UR4, UPT, UPT, UR6, -0x1, URZ ;  /* 0xffffffff06047890 */ /* 0x000fe4000fffe0ff */
[----:B------:R-:W-:Y:S02]  /*16f0*/  UISETP.LT.U32.AND UP0, UPT, UR64, 0x2, UPT ;  /* 0x000000024000788c */ /* 0x000fe4000bf01070 */
[----:B------:R-:W-:Y:S02]  /*1700*/  UISETP.GE.U32.AND UP2, UPT, UR4, -0x1ff, UPT ;  /* 0xfffffe010400788c */ /* 0x000fe4000bf46070 */
[----:B------:R-:W-:Y:S01]  /*1710*/  USEL UR63, UR64, 0x2, UP0 ;  /* 0x00000002403f7887 */ /* 0x000fe20008000000 */
[----:B------:R-:W-:-:S03]  /*1720*/  UMOV UR23, URZ ;  /* 0x000000ff00177c82 */ /* 0x000fc60008000000 */
[----:B------:R-:W-:Y:S02]  /*1730*/  UIADD3 UR37, UPT, UPT, UR63, -0x1, URZ ;  /* 0xffffffff3f257890 */ /* 0x000fe4000fffe0ff */
[----:B------:R-:W-:-:S03]  /*1740*/  UIADD3 UR65, UPT, UPT, UR64, -UR63, URZ ;  /* 0x8000003f40417290 */ /* 0x000fc6000fffe0ff */
[----:B------:R-:W-:-:S04]  /*1750*/  @UP2 UIADD3 UR37, UPT, UPT, UR63, URZ, URZ ;  /* 0x000000ff3f252290 */ /* 0x000fc8000fffe0ff */
[----:B--234-:R-:W-:-:S12]  /*1760*/  UIADD3 UR37, UPT, UPT, UR37, 0x1, URZ ;  /* 0x0000000125257890 */ /* 0x01cfd8000fffe0ff */
.L_x_46:
[----:B------:R-:W-:Y:S01]  /*1770*/  UISETP.NE.AND UP0, UPT, UR39, URZ, UPT ;  /* 0x000000ff2700728c */ /* 0x000fe2000bf05270 */
[----:B------:R-:W2:Y:S08]  /*1780*/  S2UR UR39, SR_CgaCtaId ;  /* 0x00000000002779c3 */ /* 0x000eb00000008800 */
[----:B-1-3--:R-:W-:Y:S05]  /*1790*/  BRA.U UP0, `(.L_x_23) ;  /* 0x0000000100347547 */ /* 0x00afea000b800000 */
[----:B------:R-:W3:Y:S01]  /*17a0*/  S2R R0, SR_CgaCtaId ;  /* 0x0000000000007919 */ /* 0x000ee20000008800 */
[----:B------:R-:W-:Y:S02]  /*17b0*/  MOV R3, 0x400 ;  /* 0x0000040000037802 */ /* 0x000fe40000000f00 */
[----:B------:R-:W-:Y:S02]  /*17c0*/  SHF.L.U32 R2, R8, 0x1f, RZ ;  /* 0x0000001f08027819 */ /* 0x000fe400000006ff */
[----:B---3--:R-:W-:-:S05]  /*17d0*/  LEA R0, R0, R3, 0x18 ;  /* 0x0000000300007211 */ /* 0x008fca00078ec0ff */
[----:B------:R-:W-:-:S04]  /*17e0*/  IMAD R3, R9, 0x8, R0 ;  /* 0x0000000809037824 */ /* 0x000fc800078e0200 */
[----:B------:R-:W3:Y:S02]  /*17f0*/  SYNCS.PHASECHK.TRANS64.TRYWAIT P0, [R3+URZ+0xc0], R2 ;  /* 0x0000c002030075a7 */ /* 0x000ee400080011ff */
[----:B---3--:R-:W-:Y:S05]  /*1800*/  @!P0 BRA `(.L_x_24) ;  /* 0x0000006c008c8947 */ /* 0x008fea0003800000 */
.L_x_117:
[----:B------:R-:W-:Y:S01]  /*1810*/  VIADD R9, R9, 0x1 ;  /* 0x0000000109097836 */ /* 0x000fe20000000000 */
[----:B------:R3:W-:Y:S04]  /*1820*/  SYNCS.ARRIVE.TRANS64.A1T0 RZ, [R3+URZ+0xb0], RZ ;  /* 0x0000b0ff03ff79a7 */ /* 0x0007e800081000ff */
[----:B------:R-:W-:-:S04]  /*1830*/  ISETP.NE.AND P0, PT, R9, 0x2, PT ;  /* 0x000000020900780c */ /* 0x000fc80003f05270 */
[----:B------:R-:W-:Y:S02]  /*1840*/  SEL R9, R9, RZ, P0 ;  /* 0x000000ff09097207 */ /* 0x000fe40000000000 */
[----:B---3--:R-:W-:-:S04]  /*1850*/  SEL R3, RZ, 0x1, P0 ;  /* 0x00000001ff037807 */ /* 0x008fc80000000000 */
[----:B------:R-:W-:Y:S02]  /*1860*/  LOP3.LUT R8, R8, R3, RZ, 0x3c, !PT ;  /* 0x0000000308087212 */ /* 0x000fe400078e3cff */
.L_x_23:
[----:B------:R-:W-:Y:S01]  /*1870*/  UMOV UR21, 0x400 ;  /* 0x0000040000157882 */ /* 0x000fe20000000000 */
[----:B------:R-:W-:Y:S01]  /*1880*/  SHF.L.U32 R0, R12, 0x1f, RZ ;  /* 0x0000001f0c007819 */ /* 0x000fe200000006ff */
[----:B--2---:R-:W-:Y:S02]  /*1890*/  ULEA UR21, UR39, UR21, 0x18 ;  /* 0x0000001527157291 */ /* 0x004fe4000f8ec0ff */
[----:B------:R-:W-:Y:S02]  /*18a0*/  UISETP.GE.U32.AND UP0, UPT, UR67, 0x1ff, UPT ;  /* 0x000001ff4300788c */ /* 0x000fe4000bf06070 */
[----:B------:R-:W-:Y:S02]  /*18b0*/  ULEA UR4, UR23, UR21, 0x3 ;  /* 0x0000001517047291 */ /* 0x000fe4000f8e18ff */
[----:B------:R-:W-:Y:S02]  /*18c0*/  USHF.L.U32 UR59, UR46, 0x6, URZ ;  /* 0x000000062e3b7899 */ /* 0x000fe400080006ff */
[----:B------:R-:W-:Y:S01]  /*18d0*/  UIMAD UR27, UR48, 0x70, UR66 ;  /* 0x00000070301b78a4 */ /* 0x000fe2000f8e0242 */
[----:B------:R-:W-:-:S04]  /*18e0*/  UMOV UR13, URZ ;  /* 0x000000ff000d7c82 */ /* 0x000fc80008000000 */
[----:B------:R2:W3:Y:S01]  /*18f0*/  SYNCS.PHASECHK.TRANS64.TRYWAIT P1, [UR4+0x10], R0 ;  /* 0x00001000ff0075a7 */ /* 0x0004e20008021104 */
[----:B------:R-:W-:Y:S06]  /*1900*/  BRA.U !UP0, `(.L_x_25) ;  /* 0x0000000508587547 */ /* 0x000fec000b800000 */
[----:B------:R-:W-:Y:S01]  /*1910*/  UMOV UR22, URZ ;  /* 0x000000ff00167c82 */ /* 0x000fe20008000000 */
[----:B------:R-:W-:-:S05]  /*1920*/  UMOV UR6, UR23 ;  /* 0x0000001700067c82 */ /* 0x000fca0008000000 */
.L_x_33:
[----:B------:R-:W-:Y:S01]  /*1930*/  ULEA UR57, UR6, UR21, 0x3 ;  /* 0x0000001506397291 */ /* 0x000fe2000f8e18ff */
[----:B---3--:R-:W-:Y:S01]  /*1940*/  @!P4 MOV R2, 0x16000 ;  /* 0x000160000002c802 */ /* 0x008fe20000000f00 */
[----:B-123--:R-:W-:Y:S10]  /*1950*/  @P1 BRA `(.L_x_26) ;  /* 0x00000000000c1947 */ /* 0x00eff40003800000 */
[----:B------:R-:W-:-:S04]  /*1960*/  SHF.L.U32 R3, R12, 0x1f, RZ ;  /* 0x0000001f0c037819 */ /* 0x000fc800000006ff */
[----:B------:R-:W3:Y:S02]  /*1970*/  SYNCS.PHASECHK.TRANS64.TRYWAIT P0, [UR57+0x10], R3 ;  /* 0x00001003ff0075a7 */ /* 0x000ee40008001139 */
[----:B---3--:R-:W-:Y:S05]  /*1980*/  @!P0 BRA `(.L_x_27) ;  /* 0x0000006c00408947 */ /* 0x008fea0003800000 */
.L_x_26:
[----:B------:R3:W-:Y:S01]  /*1990*/  @!P4 SYNCS.ARRIVE.TRANS64 RZ, [UR57], R2 ;  /* 0x00000002ffffc9a7 */ /* 0x0007e20008000039 */
[----:B------:R-:W-:-:S04]  /*19a0*/  ULOP3.LUT UR4, UR38, 0x2, URZ, 0xfc, !UPT ;  /* 0x0000000226047892 */ /* 0x000fc8000f8efcff */
[----:B------:R-:W-:-:S09]  /*19b0*/  UISETP.NE.AND UP0, UPT, UR4, 0x2, UPT ;  /* 0x000000020400788c */ /* 0x000fd2000bf05270 */
[----:B------:R-:W-:Y:S05]  /*19c0*/  BRA.U UP0, `(.L_x_28) ;  /* 0x0000000100047547 */ /* 0x000fea000b800000 */
[----:B-1----:R-:W-:Y:S05]  /*19d0*/  BPT.TRAP 0x1 ;  /* 0x000000040000795c */ /* 0x002fea0000300000 */
.L_x_28:
[----:B------:R-:W-:Y:S04]  /*19e0*/  BSSY.RECONVERGENT B0, `(.L_x_29) ;  /* 0x0000003000007945 */ /* 0x000fe80003800200 */
[----:B------:R-:W-:Y:S05]  /*19f0*/  @P3 BRA `(.L_x_30) ;  /* 0x0000000000043947 */ /* 0x000fea0003800000 */
[----:B-1----:R-:W-:Y:S05]  /*1a00*/  BPT.TRAP 0x1 ;  /* 0x000000040000795c */ /* 0x002fea0000300000 */
.L_x_30:
[----:B-1----:R-:W-:Y:S05]  /*1a10*/  BSYNC.RECONVERGENT B0 ;  /* 0x0000000000007941 */ /* 0x002fea0003800200 */
.L_x_29:
[----:B------:R-:W-:Y:S01]  /*1a20*/  UIADD3 UR4, UPT, UPT, UR6, 0x1, URZ ;  /* 0x0000000106047890 */ /* 0x000fe2000fffe0ff */
[----:B------:R-:W-:Y:S01]  /*1a30*/  BSSY.RECONVERGENT B0, `(.L_x_31) ;  /* 0x000003e000007945 */ /* 0x000fe20003800200 */
[----:B------:R-:W-:Y:S02]  /*1a40*/  ELECT P0, URZ, PT ;  /* 0x0000000000ff782f */ /* 0x000fe40003800000 */
[----:B------:R-:W-:-:S04]  /*1a50*/  UISETP.NE.AND UP0, UPT, UR4, 0x2, UPT ;  /* 0x000000020400788c */ /* 0x000fc8000bf05270 */
[----:B------:R-:W-:Y:S02]  /*1a60*/  USEL UR5, URZ, 0x1, UP0 ;  /* 0x00000001ff057887 */ /* 0x000fe40008000000 */
[----:B------:R-:W-:-:S04]  /*1a70*/  USEL UR23, UR4, URZ, UP0 ;  /* 0x000000ff04177287 */ /* 0x000fc80008000000 */
[----:B------:R-:W-:Y:S01]  /*1a80*/  ULEA UR4, UR23, UR21, 0x3 ;  /* 0x0000001517047291 */ /* 0x000fe2000f8e18ff */
[----:B------:R-:W-:-:S04]  /*1a90*/  LOP3.LUT R12, R12, UR5, RZ, 0x3c, !PT ;  /* 0x000000050c0c7c12 */ /* 0x000fc8000f8e3cff */
[----:B--2---:R-:W-:-:S04]  /*1aa0*/  SHF.L.U32 R0, R12, 0x1f, RZ ;  /* 0x0000001f0c007819 */ /* 0x004fc800000006ff */
[----:B------:R1:W2:Y:S01]  /*1ab0*/  SYNCS.PHASECHK.TRANS64.TRYWAIT P1, [UR4+0x10], R0 ;  /* 0x00001000ff0075a7 */ /* 0x0002a20008021104 */
[----:B------:R-:W-:Y:S05]  /*1ac0*/  @!P0 BRA `(.L_x_32) ;  /* 0x0000000000d08947 */ /* 0x000fea0003800000 */
[----:B------:R-:W-:Y:S02]  /*1ad0*/  ULEA UR32, UR6, UR21, 0xf ;  /* 0x0000001506207291 */ /* 0x000fe4000f8e78ff */
[----:B------:R-:W-:Y:S02]  /*1ae0*/  UIADD3 UR4, UP1, UPT, UR54, 0x80, URZ ;  /* 0x0000008036047890 */ /* 0x000fe4000ff3e0ff */
[----:B------:R-:W-:Y:S02]  /*1af0*/  UIMAD UR7, UR6, 0x7000, UR29 ;  /* 0x00007000060778a4 */ /* 0x000fe4000f8e021d */
[----:B------:R-:W-:Y:S02]  /*1b00*/  USHF.L.U32 UR58, UR22, 0x8, URZ ;  /* 0x00000008163a7899 */ /* 0x000fe400080006ff */
[----:B------:R-:W-:Y:S02]  /*1b10*/  UIADD3 UR14, UP0, UPT, UR54, 0x180, URZ ;  /* 0x00000180360e7890 */ /* 0x000fe4000ff1e0ff */
[----:B------:R-:W-:-:S02]  /*1b20*/  UIADD3.X UR5, UPT, UPT, URZ, UR55, URZ, UP1, !UPT ;  /* 0x00000037ff057290 */ /* 0x000fc40008ffe4ff */
[----:B------:R-:W-:Y:S02]  /*1b30*/  ULEA UR7, UR7, UR21, 0x1 ;  /* 0x0000001507077291 */ /* 0x000fe4000f8e08ff */
[----:B------:R-:W-:Y:S02]  /*1b40*/  UIADD3 UR56, UPT, UPT, UR32, 0x7300, URZ ;  /* 0x0000730020387890 */ /* 0x000fe4000fffe0ff */
[----:B------:R-:W-:Y:S02]  /*1b50*/  UIADD3 UR50, UPT, UPT, UR58, 0x40, URZ ;  /* 0x000000403a327890 */ /* 0x000fe4000fffe0ff */
[----:B------:R-:W-:Y:S02]  /*1b60*/  UIADD3 UR48, UPT, UPT, UR32, 0x9300, URZ ;  /* 0x0000930020307890 */ /* 0x000fe4000fffe0ff */
[----:B------:R-:W-:Y:S02]  /*1b70*/  UIADD3 UR42, UPT, UPT, UR58, 0x80, URZ ;  /* 0x000000803a2a7890 */ /* 0x000fe4000fffe0ff */
[----:B------:R-:W-:-:S02]  /*1b80*/  UIADD3 UR40, UPT, UPT, UR32, 0xb300, URZ ;  /* 0x0000b30020287890 */ /* 0x000fc4000fffe0ff */
[----:B------:R-:W-:Y:S02]  /*1b90*/  UIADD3 UR34, UPT, UPT, UR58, 0xc0, URZ ;  /* 0x000000c03a227890 */ /* 0x000fe4000fffe0ff */
[----:B------:R-:W-:Y:S02]  /*1ba0*/  UIADD3 UR32, UPT, UPT, UR32, 0xd300, URZ ;  /* 0x0000d30020207890 */ /* 0x000fe4000fffe0ff */
[----:B------:R-:W-:Y:S02]  /*1bb0*/  UIADD3.X UR15, UPT, UPT, URZ, UR55, URZ, UP0, !UPT ;  /* 0x00000037ff0f7290 */ /* 0x000fe400087fe4ff */
[----:B------:R-:W-:Y:S02]  /*1bc0*/  UIADD3 UR24, UPT, UPT, UR7, 0x17300, URZ ;  /* 0x0001730007187890 */ /* 0x000fe4000fffe0ff */
[----:B------:R-:W-:Y:S01]  /*1bd0*/  UIADD3 UR8, UPT, UPT, UR7, 0x1ab00, URZ ;  /* 0x0001ab0007087890 */ /* 0x000fe2000fffe0ff */
[----:B------:R-:W-:Y:S01]  /*1be0*/  UMOV UR30, 0x0 ;  /* 0x00000000001e7882 */ /* 0x000fe20000000000 */
[----:B------:R-:W-:Y:S01]  /*1bf0*/  UMOV UR31, 0x10000000 ;  /* 0x10000000001f7882 */ /* 0x000fe20000000000 */
[----:B------:R-:W-:Y:S01]  /*1c00*/  UMOV UR49, UR57 ;  /* 0x0000003900317c82 */ /* 0x000fe20008000000 */
[----:B------:R-:W-:Y:S01]  /*1c10*/  UMOV UR51, UR59 ;  /* 0x0000003b00337c82 */ /* 0x000fe20008000000 */
[----:B------:R-:W-:Y:S01]  /*1c20*/  UMOV UR52, UR60 ;  /* 0x0000003c00347c82 */ /* 0x000fe20008000000 */
[----:B------:R-:W-:Y:S01]  /*1c30*/  UMOV UR41, UR57 ;  /* 0x0000003900297c82 */ /* 0x000fe20008000000 */
[----:B------:R-:W-:Y:S01]  /*1c40*/  UMOV UR43, UR59 ;  /* 0x0000003b002b7c82 */ /* 0x000fe20008000000 */
[----:B------:R-:W-:Y:S01]  /*1c50*/  UMOV UR44, UR60 ;  /* 0x0000003c002c7c82 */ /* 0x000fe20008000000 */
[----:B------:R-:W-:Y:S01]  /*1c60*/  UTMALDG.3D [UR56], [UR4], desc[UR30] ;  /* 0x00001e38040075b4 */ /* 0x000fe20008011000 */
[----:B------:R-:W-:Y:S01]  /*1c70*/  UMOV UR33, UR57 ;  /* 0x0000003900217c82 */ /* 0x000fe20008000000 */
[----:B------:R-:W-:Y:S01]  /*1c80*/  UMOV UR35, UR59 ;  /* 0x0000003b00237c82 */ /* 0x000fe20008000000 */
[----:B------:R-:W-:Y:S01]  /*1c90*/  UMOV UR36, UR60 ;  /* 0x0000003c00247c82 */ /* 0x000fe20008000000 */
[----:B------:R-:W-:Y:S01]  /*1ca0*/  UMOV UR13, 0x30000 ;  /* 0x00030000000d7882 */ /* 0x000fe20000000000 */
[----:B------:R-:W-:Y:S01]  /*1cb0*/  UMOV UR25, UR57 ;  /* 0x0000003900197c82 */ /* 0x000fe20008000000 */
[----:B------:R-:W-:Y:S01]  /*1cc0*/  UMOV UR28, UR60 ;  /* 0x0000003c001c7c82 */ /* 0x000fe20008000000 */
[----:B------:R-:W-:Y:S01]  /*1cd0*/  UMOV UR26, UR58 ;  /* 0x0000003a001a7c82 */ /* 0x000fe20008000000 */
[----:B------:R-:W-:Y:S01]  /*1ce0*/  UTMALDG.3D [UR48], [UR4], desc[UR30] ;  /* 0x00001e30040075b4 */ /* 0x000fe20008011000 */
[----:B------:R-:W-:Y:S01]  /*1cf0*/  UMOV UR9, UR57 ;  /* 0x0000003900097c82 */ /* 0x000fe20008000000 */
[----:B------:R-:W-:Y:S01]  /*1d00*/  UMOV UR11, UR27 ;  /* 0x0000001b000b7c82 */ /* 0x000fe20008000000 */
[----:B------:R-:W-:Y:S01]  /*1d10*/  UMOV UR12, UR60 ;  /* 0x0000003c000c7c82 */ /* 0x000fe20008000000 */
[----:B------:R-:W-:Y:S01]  /*1d20*/  UMOV UR10, UR50 ;  /* 0x00000032000a7c82 */ /* 0x000fe20008000000 */
[----:B------:R-:W-:Y:S01]  /*1d30*/  UIADD3 UR16, UPT, UPT, UR7, 0x1e300, URZ ;  /* 0x0001e30007107890 */ /* 0x000fe2000fffe0ff */
[----:B------:R-:W-:Y:S01]  /*1d40*/  UMOV UR17, UR57 ;  /* 0x0000003900117c82 */ /* 0x000fe20008000000 */
[----:B------:R-:W-:Y:S01]  /*1d50*/  UTMALDG.3D [UR40], [UR4], desc[UR30] ;  /* 0x00001e28040075b4 */ /* 0x000fe20008011000 */
[----:B------:R-:W-:Y:S01]  /*1d60*/  UMOV UR19, UR27 ;  /* 0x0000001b00137c82 */ /* 0x000fe20008000000 */
[----:B------:R-:W-:Y:S01]  /*1d70*/  UMOV UR20, UR60 ;  /* 0x0000003c00147c82 */ /* 0x000fe20008000000 */
[----:B------:R-:W-:Y:S01]  /*1d80*/  UMOV UR18, UR42 ;  /* 0x0000002a00127c82 */ /* 0x000fe20008000000 */
[----:B------:R-:W-:Y:S01]  /*1d90*/  UTMALDG.3D [UR32], [UR4], desc[UR30] ;  /* 0x00001e20040075b4 */ /* 0x000fe20008011000 */
[----:B------:R-:W-:Y:S01]  /*1da0*/  UTMALDG.3D.MULTICAST [UR24], [UR14], UR13, desc[UR30] ;  /* 0x00001e180e0073b4 */ /* 0x000fe2000801180d */
[----:B------:R4:W-:Y:S01]  /*1db0*/  UTMALDG.3D.MULTICAST [UR8], [UR14], UR13, desc[UR30] ;  /* 0x00001e080e0073b4 */ /* 0x0009e2000801180d */
[----:B------:R1:W-:Y:S01]  /*1dc0*/  UTMALDG.3D.MULTICAST [UR16], [UR14], UR13, desc[UR30] ;  /* 0x00001e100e0073b4 */ /* 0x0003e2000801180d */
[----:B----4-:R-:W-:Y:S01]  /*1dd0*/  UIADD3 UR8, UPT, UPT, UR7, 0x21b00, URZ ;  /* 0x00021b0007087890 */ /* 0x010fe2000fffe0ff */
[----:B------:R-:W-:-:S08]  /*1de0*/  UMOV UR10, UR34 ;  /* 0x00000022000a7c82 */ /* 0x000fd00008000000 */
[----:B------:R1:W-:Y:S02]  /*1df0*/  UTMALDG.3D.MULTICAST [UR8], [UR14], UR13, desc[UR30] ;  /* 0x00001e080e0073b4 */ /* 0x0003e4000801180d */
[----:B-1----:R-:W-:Y:S01]  /*1e00*/  NOP ;  /* 0x0000000000007918 */ /* 0x002fe20000000000 */
.L_x_32:
[----:B------:R-:W-:Y:S05]  /*1e10*/  BSYNC.RECONVERGENT B0 ;  /* 0x0000000000007941 */ /* 0x000fea0003800200 */
.L_x_31:
[----:B------:R-:W-:Y:S01]  /*1e20*/  UIADD3 UR22, UPT, UPT, UR22, 0x1, URZ ;  /* 0x0000000116167890 */ /* 0x000fe2000fffe0ff */
[----:B------:R-:W-:Y:S01]  /*1e30*/  UMOV UR6, UR23 ;  /* 0x0000001700067c82 */ /* 0x000fe20008000000 */
[----:B------:R-:W-:Y:S02]  /*1e40*/  UMOV UR13, UR37 ;  /* 0x00000025000d7c82 */ /* 0x000fe40008000000 */
[----:B------:R-:W-:-:S09]  /*1e50*/  UISETP.NE.AND UP0, UPT, UR22, UR37, UPT ;  /* 0x000000251600728c */ /* 0x000fd2000bf05270 */
[----:B------:R-:W-:Y:S05]  /*1e60*/  BRA.U UP0, `(.L_x_33) ;  /* 0xfffffff900b07547 */ /* 0x000fea000b83ffff */
.L_x_25:
[----:B------:R-:W-:Y:S01]  /*1e70*/  ULEA UR4, UR23, UR21, 0x3 ;  /* 0x0000001517047291 */ /* 0x000fe2000f8e18ff */
[----:B-12---:R-:W-:Y:S01]  /*1e80*/  SHF.L.U32 R0, R12, 0x1f, RZ ;  /* 0x0000001f0c007819 */ /* 0x006fe200000006ff */
[----:B------:R-:W-:Y:S01]  /*1e90*/  @!P2 SYNCS.ARRIVE.TRANS64.A1T0 RZ, [UR21+0x48], RZ ;  /* 0x000048ffffffa9a7 */ /* 0x000fe20008100015 */
[----:B------:R-:W-:-:S06]  /*1ea0*/  UISETP.GT.AND UP0, UPT, UR64, UR63, UPT ;  /* 0x0000003f4000728c */ /* 0x000fcc000bf04270 */
[----:B---3--:R1:W2:Y:S03]  /*1eb0*/  SYNCS.PHASECHK.TRANS64.TRYWAIT P1, [UR4+0x10], R0 ;  /* 0x00001000ff0075a7 */ /* 0x0082a60008021104 */
[----:B------:R-:W-:Y:S05]  /*1ec0*/  BRA.U !UP0, `(.L_x_34) ;  /* 0x0000000508547547 */ /* 0x000fea000b800000 */
[----:B------:R-:W-:Y:S01]  /*1ed0*/  UIADD3 UR22, UPT, UPT, UR65, UR13, URZ ;  /* 0x0000000d41167290 */ /* 0x000fe2000fffe0ff */
[----:B------:R-:W-:-:S11]  /*1ee0*/  UMOV UR6, UR23 ;  /* 0x0000001700067c82 */ /* 0x000fd60008000000 */
.L_x_42:
[----:B------:R-:W-:Y:S01]  /*1ef0*/  ULEA UR57, UR6, UR21, 0x3 ;  /* 0x0000001506397291 */ /* 0x000fe2000f8e18ff */
[----:B--2---:R-:W-:Y:S01]  /*1f00*/  @!P4 MOV R2, 0x16000 ;  /* 0x000160000002c802 */ /* 0x004fe20000000f00 */
[----:B--23--:R-:W-:Y:S10]  /*1f10*/  @P1 BRA `(.L_x_35) ;  /* 0x00000000000c1947 */ /* 0x00cff40003800000 */
[----:B------:R-:W-:-:S04]  /*1f20*/  SHF.L.U32 R3, R12, 0x1f, RZ ;  /* 0x0000001f0c037819 */ /* 0x000fc800000006ff */
[----:B------:R-:W2:Y:S02]  /*1f30*/  SYNCS.PHASECHK.TRANS64.TRYWAIT P0, [UR57+0x10], R3 ;  /* 0x00001003ff0075a7 */ /* 0x000ea40008001139 */
[----:B--2---:R-:W-:Y:S05]  /*1f40*/  @!P0 BRA `(.L_x_36) ;  /* 0x0000006400e88947 */ /* 0x004fea0003800000 */
.L_x_35:
[----:B------:R2:W-:Y:S01]  /*1f50*/  @!P4 SYNCS.ARRIVE.TRANS64 RZ, [UR57], R2 ;  /* 0x00000002ffffc9a7 */ /* 0x0005e20008000039 */
[----:B------:R-:W-:-:S04]  /*1f60*/  ULOP3.LUT UR4, UR38, 0x2, URZ, 0xfc, !UPT ;  /* 0x0000000226047892 */ /* 0x000fc8000f8efcff */
[----:B------:R-:W-:-:S09]  /*1f70*/  UISETP.NE.AND UP0, UPT, UR4, 0x2, UPT ;  /* 0x000000020400788c */ /* 0x000fd2000bf05270 */
[----:B------:R-:W-:Y:S05]  /*1f80*/  BRA.U UP0, `(.L_x_37) ;  /* 0x0000000100047547 */ /* 0x000fea000b800000 */
[----:B------:R-:W-:Y:S05]  /*1f90*/  BPT.TRAP 0x1 ;  /* 0x000000040000795c */ /* 0x000fea0000300000 */
.L_x_37:
[----:B------:R-:W-:Y:S04]  /*1fa0*/  BSSY.RECONVERGENT B0, `(.L_x_38) ;  /* 0x0000003000007945 */ /* 0x000fe80003800200 */
[----:B------:R-:W-:Y:S05]  /*1fb0*/  @P3 BRA `(.L_x_39) ;  /* 0x0000000000043947 */ /* 0x000fea0003800000 */
[----:B------:R-:W-:Y:S05]  /*1fc0*/  BPT.TRAP 0x1 ;  /* 0x000000040000795c */ /* 0x000fea0000300000 */
.L_x_39:
[----:B------:R-:W-:Y:S05]  /*1fd0*/  BSYNC.RECONVERGENT B0 ;  /* 0x0000000000007941 */ /* 0x000fea0003800200 */
.L_x_38:
        /* <DEDUP_REMOVED lines=8> */
[----:B-1----:R-:W-:-:S04]  /*2060*/  SHF.L.U32 R0, R12, 0x1f, RZ ;  /* 0x0000001f0c007819 */ /* 0x002fc800000006ff */
[----:B------:R1:W3:Y:S01]  /*2070*/  SYNCS.PHASECHK.TRANS64.TRYWAIT P1, [UR4+0x10], R0 ;  /* 0x00001000ff0075a7 */ /* 0x0002e20008021104 */
        /* <DEDUP_REMOVED lines=53> */
.L_x_41:
[----:B------:R-:W-:Y:S05]  /*23d0*/  BSYNC.RECONVERGENT B0 ;  /* 0x0000000000007941 */ /* 0x000fea0003800200 */
.L_x_40:
[----:B------:R-:W-:Y:S01]  /*23e0*/  UIADD3 UR13, UPT, UPT, UR13, 0x1, URZ ;  /* 0x000000010d0d7890 */ /* 0x000fe2000fffe0ff */
[----:B------:R-:W-:-:S03]  /*23f0*/  UMOV UR6, UR23 ;  /* 0x0000001700067c82 */ /* 0x000fc60008000000 */
[----:B------:R-:W-:-:S09]  /*2400*/  UISETP.NE.AND UP0, UPT, UR13, UR22, UPT ;  /* 0x000000160d00728c */ /* 0x000fd2000bf05270 */
[----:B------:R-:W-:Y:S05]  /*2410*/  BRA.U UP0, `(.L_x_42) ;  /* 0xfffffff900b47547 */ /* 0x000fea000b83ffff */
.L_x_34:
[C---:B------:R-:W-:Y:S01]  /*2420*/  LEA R3, R11.reuse, UR21, 0x3 ;  /* 0x000000150b037c11 */ /* 0x040fe2000f8e18ff */
[----:B------:R-:W-:Y:S01]  /*2430*/  NOP ;  /* 0x0000000000007918 */ /* 0x000fe20000000000 */
[----:B-1----:R-:W-:Y:S02]  /*2440*/  SHF.L.U32 R0, R10, 0x1f, RZ ;  /* 0x0000001f0a007819 */ /* 0x002fe400000006ff */
[----:B------:R-:W-:Y:S02]  /*2450*/  LEA R5, R11, UR21, 0x4 ;  /* 0x000000150b057c11 */ /* 0x000fe4000f8e20ff */
[----:B------:R-:W1:Y:S02]  /*2460*/  SYNCS.PHASECHK.TRANS64.TRYWAIT P0, [R3+URZ+0x50], R0 ;  /* 0x00005000030075a7 */ /* 0x000e6400080011ff */
[----:B-1----:R-:W-:Y:S05]  /*2470*/  @!P0 BRA `(.L_x_43) ;  /* 0x0000006000b48947 */ /* 0x002fea0003800000 */
.L_x_120:
[----:B------:R-:W4:Y:S01]  /*2480*/  LDS.128 R4, [R5+0xe0] ;  /* 0x0000e00005047984 */ /* 0x000f220000000c00 */
[----:B------:R-:W-:Y:S01]  /*2490*/  UISETP.GE.AND UP0, UPT, UR45, 0x1, UPT ;  /* 0x000000012d00788c */ /* 0x000fe2000bf06270 */
[----:B------:R-:W-:Y:S01]  /*24a0*/  @!PT LDS RZ, [RZ] ;  /* 0x00000000fffff984 */ /* 0x000fe20000000800 */
[----:B------:R-:W-:Y:S01]  /*24b0*/  @!PT LDS RZ, [RZ] ;  /* 0x00000000fffff984 */ /* 0x000fe20000000800 */
[----:B------:R-:W-:Y:S01]  /*24c0*/  @!PT LDS RZ, [RZ] ;  /* 0x00000000fffff984 */ /* 0x000fe20000000800 */
[----:B------:R-:W-:Y:S01]  /*24d0*/  @!PT LDS RZ, [RZ] ;  /* 0x00000000fffff984 */ /* 0x000fe20000000800 */
[----:B------:R1:W-:Y:S06]  /*24e0*/  MEMBAR.ALL.CTA ;  /* 0x0000000000007992 */ /* 0x0003ec0000008000 */
[----:B-1----:R-:W1:Y:S01]  /*24f0*/  FENCE.VIEW.ASYNC.S ;  /* 0x00000000000073c6 */ /* 0x002e620000000000 */
[----:B----4-:R-:W-:-:S13]  /*2500*/  LOP3.LUT P0, RZ, R6, 0x1, RZ, 0xc0, !PT ;  /* 0x0000000106ff7812 */ /* 0x010fda000780c0ff */
[----:B-1----:R-:W-:Y:S01]  /*2510*/  VOTEU.ANY UP1, P0 ;  /* 0x0000000000ff7886 */ /* 0x002fe20000020100 */
[----:B------:R-:W-:-:S13]  /*2520*/  PLOP3.LUT P0, PT, PT, PT, UP1, 0x80, 0x8 ;  /* 0x000000000008781c */ /* 0x000fda0003f0f018 */
[----:B------:R-:W-:Y:S02]  /*2530*/  @P0 LOP3.LUT R0, R5, 0xffff, RZ, 0xc0, !PT ;  /* 0x0000ffff05000812 */ /* 0x000fe400078ec0ff */
[----:B--2---:R-:W-:Y:S02]  /*2540*/  @P0 MOV R2, R4 ;  /* 0x0000000400020202 */ /* 0x004fe40000000f00 */
[----:B------:R-:W-:Y:S01]  /*2550*/  @P0 R2UR UR5, R0 ;  /* 0x00000000000502ca */ /* 0x000fe200000e0000 */
[----:B------:R-:W-:Y:S01]  /*2560*/  VIADD R0, R3, 0x60 ;  /* 0x0000006003007836 */ /* 0x000fe20000000000 */
[----:B------:R-:W-:Y:S02]  /*2570*/  @P0 SHF.R.U32.HI R4, RZ, 0x10, R5 ;  /* 0x00000010ff040819 */ /* 0x000fe40000011605 */
[----:B------:R-:W-:Y:S02]  /*2580*/  @P0 R2UR UR6, R2 ;  /* 0x00000000020602ca */ /* 0x000fe400000e0000 */
[----:B------:R-:W-:-:S02]  /*2590*/  PRMT R0, RZ, 0x654, R0 ;  /* 0x00000654ff007816 */ /* 0x000fc40000000000 */
[----:B------:R-:W-:Y:S02]  /*25a0*/  @P0 R2UR UR4, R4 ;  /* 0x00000000040402ca */ /* 0x000fe400000e0000 */
[----:B------:R1:W-:Y:S03]  /*25b0*/  SYNCS.ARRIVE.TRANS64.RED.A1T0 RZ, [R0+URZ], RZ ;  /* 0x000000ff00ff79a7 */ /* 0x0003e600081004ff */
[----:B------:R-:W-:-:S04]  /*25c0*/  @UP1 UMOV UR47, UR5 ;  /* 0x00000005002f1c82 */ /* 0x000fc80008000000 */
[----:B------:R-:W-:-:S04]  /*25d0*/  @UP1 UMOV UR53, UR6 ;  /* 0x0000000600351c82 */ /* 0x000fc80008000000 */
[----:B------:R-:W-:Y:S01]  /*25e0*/  @UP1 UMOV UR60, UR4 ;  /* 0x00000004003c1c82 */ /* 0x000fe20008000000 */
[----:B------:R-:W-:Y:S05]  /*25f0*/  BRA.U !UP0, `(.L_x_44) ;  /* 0x0000000108d47547 */ /* 0x000fea000b800000 */
[----:B------:R-:W2:Y:S01]  /*2600*/  LDCU.128 UR12, c[0x0][0xb10] ;  /* 0x00016200ff0c77ac */ /* 0x000ea20008000c00 */
[----:B------:R-:W4:Y:S01]  /*2610*/  LDCU UR22, c[0x0][0xb20] ;  /* 0x00016400ff1677ac */ /* 0x000f220008000800 */
[----:B------:R-:W3:Y:S01]  /*2620*/  LDCU UR20, c[0x0][0xb0c] ;  /* 0x00016180ff1477ac */ /* 0x000ee20008000800 */
[----:B------:R-:W1:Y:S01]  /*2630*/  LDCU.64 UR8, c[0x0][0xb28] ;  /* 0x00016500ff0877ac */ /* 0x000e620008000a00 */
[----:B------:R-:W-:Y:S02]  /*2640*/  UISETP.NE.AND UP3, UPT, UR45, 0x1, UPT ;  /* 0x000000012d00788c */ /* 0x000fe4000bf65270 */
[----:B--2---:R-:W-:Y:S02]  /*2650*/  UIMAD.WIDE.U32 UR6, UR61, UR15, URZ ;  /* 0x0000000f3d0672a5 */ /* 0x004fe4000f8e00ff */
[----:B------:R-:W-:Y:S02]  /*2660*/  UIMAD.WIDE.U32 UR4, UR62, UR12, URZ ;  /* 0x0000000c3e0472a5 */ /* 0x000fe4000f8e00ff */
[----:B------:R-:W-:-:S02]  /*2670*/  UISETP.NE.AND UP0, UPT, UR14, 0x1, UPT ;  /* 0x000000010e00788c */ /* 0x000fc4000bf05270 */
[----:B------:R-:W-:Y:S01]  /*2680*/  UIMAD.WIDE.U32 UR18, UR47, UR15, URZ ;  /* 0x0000000f2f1272a5 */ /* 0x000fe2000f8e00ff */
[----:B------:R-:W-:Y:S02]  /*2690*/  UMOV UR6, UR7 ;  /* 0x0000000700067c82 */ /* 0x000fe40008000000 */
[----:B------:R-:W-:Y:S01]  /*26a0*/  UMOV UR4, UR5 ;  /* 0x0000000500047c82 */ /* 0x000fe20008000000 */
[----:B----4-:R-:W-:Y:S02]  /*26b0*/  USHF.R.U32.HI UR6, URZ, UR22, UR6 ;  /* 0x00000016ff067299 */ /* 0x010fe40008011606 */
[----:B---3--:R-:W-:Y:S02]  /*26c0*/  UISETP.NE.AND UP2, UPT, UR20, 0x1, UPT ;  /* 0x000000011400788c */ /* 0x008fe4000bf45270 */
[----:B------:R-:W-:Y:S02]  /*26d0*/  USHF.R.U32.HI UR4, URZ, UR13, UR4 ;  /* 0x0000000dff047299 */ /* 0x000fe40008011604 */
[----:B------:R-:W-:-:S02]  /*26e0*/  USEL UR5, UR61, UR6, !UP0 ;  /* 0x000000063d057287 */ /* 0x000fc4000c000000 */
[----:B------:R-:W-:Y:S02]  /*26f0*/  USEL UR6, UR62, UR4, !UP2 ;  /* 0x000000043e067287 */ /* 0x000fe4000d000000 */
[----:B-1----:R-:W-:Y:S01]  /*2700*/  UIMAD.WIDE.U32 UR10, UR5, UR8, URZ ;  /* 0x00000008050a72a5 */ /* 0x002fe2000f8e00ff */
[----:B------:R-:W-:Y:S01]  /*2710*/  UMOV UR4, UR19 ;  /* 0x0000001300047c82 */ /* 0x000fe20008000000 */
[----:B------:R-:W-:Y:S02]  /*2720*/  UIMAD.WIDE.U32 UR16, UR53, UR12, URZ ;  /* 0x0000000c351072a5 */ /* 0x000fe4000f8e00ff */
[----:B------:R-:W-:-:S03]  /*2730*/  UIMAD.WIDE.U32 UR18, UR6, UR8, URZ ;  /* 0x00000008061272a5 */ /* 0x000fc6000f8e00ff */
[----:B------:R-:W-:Y:S01]  /*2740*/  UMOV UR10, UR11 ;  /* 0x0000000b000a7c82 */ /* 0x000fe20008000000 */
[----:B------:R-:W-:Y:S02]  /*2750*/  USHF.R.U32.HI UR4, URZ, UR22, UR4 ;  /* 0x00000016ff047299 */ /* 0x000fe40008011604 */
[----:B------:R-:W-:Y:S01]  /*2760*/  @UP3 USHF.R.U32.HI UR5, URZ, UR9, UR10 ;  /* 0x00000009ff053299 */ /* 0x000fe2000801160a */
[----:B------:R-:W-:Y:S01]  /*2770*/  UMOV UR16, UR17 ;  /* 0x0000001100107c82 */ /* 0x000fe20008000000 */
[----:B------:R-:W-:Y:S01]  /*2780*/  UMOV UR18, UR19 ;  /* 0x0000001300127c82 */ /* 0x000fe20008000000 */
[----:B------:R-:W-:Y:S02]  /*2790*/  USHF.R.U32.HI UR13, URZ, UR13, UR16 ;  /* 0x0000000dff0d7299 */ /* 0x000fe40008011610 */
[----:B------:R-:W-:Y:S02]  /*27a0*/  USEL UR4, UR47, UR4, !UP0 ;  /* 0x000000042f047287 */ /* 0x000fe4000c000000 */
[----:B------:R-:W-:-:S02]  /*27b0*/  @UP3 USHF.R.U32.HI UR6, URZ, UR9, UR18 ;  /* 0x00000009ff063299 */ /* 0x000fc40008011612 */
[----:B------:R-:W-:Y:S02]  /*27c0*/  UIMAD UR7, UR45, UR5, URZ ;  /* 0x000000052d0772a4 */ /* 0x000fe4000f8e02ff */
[----:B------:R-:W-:Y:S02]  /*27d0*/  USEL UR5, UR53, UR13, !UP2 ;  /* 0x0000000d35057287 */ /* 0x000fe4000d000000 */
[----:B------:R-:W-:Y:S02]  /*27e0*/  UIMAD UR10, UR45, UR6, URZ ;  /* 0x000000062d0a72a4 */ /* 0x000fe4000f8e02ff */
[----:B------:R-:W-:Y:S02]  /*27f0*/  UISETP.GE.AND UP0, UPT, UR4, UR7, UPT ;  /* 0x000000070400728c */ /* 0x000fe4000bf06270 */
[----:B------:R-:W-:Y:S02]  /*2800*/  UIMAD.WIDE.U32 UR12, UR4, UR8, URZ ;  /* 0x00000008040c72a5 */ /* 0x000fe4000f8e00ff */
[----:B------:R-:W-:-:S02]  /*2810*/  UISETP.GE.OR UP0, UPT, UR5, UR10, UP0 ;  /* 0x0000000a0500728c */ /* 0x000fc40008706670 */
[----:B------:R-:W-:Y:S02]  /*2820*/  UIMAD.WIDE.U32 UR10, UR5, UR8, URZ ;  /* 0x00000008050a72a5 */ /* 0x000fe4000f8e00ff */
[----:B------:R-:W-:Y:S01]  /*2830*/  UIADD3 UR12, UPT, UPT, -UR4, URZ, URZ ;  /* 0x000000ff040c7290 */ /* 0x000fe2000fffe1ff */
[----:B------:R-:W-:Y:S01]  /*2840*/  UMOV UR8, UR13 ;  /* 0x0000000d00087c82 */ /* 0x000fe20008000000 */
[----:B------:R-:W-:Y:S02]  /*2850*/  UIADD3 UR10, UPT, UPT, -UR5, URZ, URZ ;  /* 0x000000ff050a7290 */ /* 0x000fe4000fffe1ff */
[----:B------:R-:W-:-:S03]  /*2860*/  USHF.R.U32.HI UR8, URZ, UR9, UR8 ;  /* 0x00000009ff087299 */ /* 0x000fc60008011608 */
[----:B------:R-:W-:Y:S01]  /*2870*/  @!UP0 UMOV UR7, UR11 ;  /* 0x0000000b00078c82 */ /* 0x000fe20008000000 */
[----:B------:R-:W-:Y:S02]  /*2880*/  UIMAD UR12, UR14, UR12, UR47 ;  /* 0x0000000c0e0c72a4 */ /* 0x000fe4000f8e022f */
[----:B------:R-:W-:Y:S02]  /*2890*/  USEL UR8, UR4, UR8, !UP3 ;  /* 0x0000000804087287 */ /* 0x000fe4000d800000 */
[----:B------:R-:W-:Y:S02]  /*28a0*/  @!UP0 USHF.R.U32.HI UR7, URZ, UR9, UR7 ;  /* 0x00000009ff078299 */ /* 0x000fe40008011607 */
[----:B------:R-:W-:Y:S02]  /*28b0*/  UIADD3 UR9, UPT, UPT, -UR8, URZ, URZ ;  /* 0x000000ff08097290 */ /* 0x000fe4000fffe1ff */
[----:B------:R-:W-:Y:S02]  /*28c0*/  @!UP0 USEL UR7, UR5, UR7, !UP3 ;  /* 0x0000000705078287 */ /* 0x000fe4000d800000 */
[----:B------:R-:W-:-:S02]  /*28d0*/  UIMAD UR9, UR45, UR9, UR4 ;  /* 0x000000092d0972a4 */ /* 0x000fc4000f8e0204 */
[----:B------:R-:W-:Y:S02]  /*28e0*/  @!UP0 UIADD3 UR8, UPT, UPT, UR8, -UR7, URZ ;  /* 0x8000000708088290 */ /* 0x000fe4000fffe0ff */
[----:B------:R-:W-:Y:S02]  /*28f0*/  @!UP0 UIMAD UR7, UR9, UR6, UR7 ;  /* 0x00000006090782a4 */ /* 0x000fe4000f8e0207 */
[----:B------:R-:W-:Y:S02]  /*2900*/  @!UP0 UIMAD UR4, UR45, UR8, UR5 ;  /* 0x000000082d0482a4 */ /* 0x000fe4000f8e0205 */
[----:B------:R-:W-:Y:S02]  /*2910*/  UIMAD UR6, UR20, UR10, UR53 ;  /* 0x0000000a140672a4 */ /* 0x000fe4000f8e0235 */
[----:B------:R-:W-:Y:S01]  /*2920*/  UIMAD UR47, UR4, UR14, UR12 ;  /* 0x0000000e042f72a4 */ /* 0x000fe2000f8e020c */
[----:B------:R-:W-:Y:S02]  /*2930*/  @!UP0 UMOV UR5, UR7 ;  /* 0x0000000700058c82 */ /* 0x000fe40008000000 */
[----:B------:R-:W-:-:S12]  /*2940*/  UIMAD UR53, UR5, UR20, UR6 ;  /* 0x00000014053572a4 */ /* 0x000fd8000f8e0206 */
.L_x_44:
[----:B------:R-:W2:Y:S02]  /*2950*/  LDCU UR4, c[0x0][0xb30] ;  /* 0x00016600ff0477ac */ /* 0x000ea40008000800 */
[----:B--2---:R-:W-:-:S09]  /*2960*/  UISETP.NE.AND UP0, UPT, UR4, 0x1, UPT ;  /* 0x000000010400788c */ /* 0x004fd2000bf05270 */
[----:B------:R-:W-:Y:S05]  /*2970*/  BRA.U UP0, `(.L_x_45) ;  /* 0x0000000100447547 */ /* 0x000fea000b800000 */
[----:B------:R-:W2:Y:S01]  /*2980*/  LDCU.128 UR8, c[0x0][0xb10] ;  /* 0x00016200ff0877ac */ /* 0x000ea20008000c00 */
[----:B------:R-:W4:Y:S01]  /*2990*/  LDCU UR12, c[0x0][0xb0c] ;  /* 0x00016180ff0c77ac */ /* 0x000f220008000800 */
[----:B------:R-:W1:Y:S01]  /*29a0*/  LDCU UR13, c[0x0][0xb20] ;  /* 0x00016400ff0d77ac */ /* 0x000e620008000800 */
[----:B--2---:R-:W-:Y:S02]  /*29b0*/  UIMAD.WIDE.U32 UR6, UR53, UR8, URZ ;  /* 0x00000008350672a5 */ /* 0x004fe4000f8e00ff */
[----:B------:R-:W-:Y:S02]  /*29c0*/  UIMAD.WIDE.U32 UR4, UR47, UR11, URZ ;  /* 0x0000000b2f0472a5 */ /* 0x000fe4000f8e00ff */
[----:B----4-:R-:W-:Y:S02]  /*29d0*/  UISETP.NE.AND UP2, UPT, UR12, 0x1, UPT ;  /* 0x000000010c00788c */ /* 0x010fe4000bf45270 */
[----:B------:R-:W-:Y:S01]  /*29e0*/  UISETP.NE.AND UP0, UPT, UR10, 0x1, UPT ;  /* 0x000000010a00788c */ /* 0x000fe2000bf05270 */
[----:B------:R-:W-:-:S02]  /*29f0*/  UMOV UR6, UR7 ;  /* 0x0000000700067c82 */ /* 0x000fc40008000000 */
[----:B------:R-:W-:Y:S01]  /*2a00*/  UMOV UR4, UR5 ;  /* 0x0000000500047c82 */ /* 0x000fe20008000000 */
[----:B------:R-:W-:Y:S02]  /*2a10*/  USHF.R.U32.HI UR9, URZ, UR9, UR6 ;  /* 0x00000009ff097299 */ /* 0x000fe40008011606 */
[----:B-1----:R-:W-:Y:S02]  /*2a20*/  USHF.R.U32.HI UR4, URZ, UR13, UR4 ;  /* 0x0000000dff047299 */ /* 0x002fe40008011604 */
[----:B------:R-:W-:Y:S02]  /*2a30*/  USEL UR5, UR53, UR9, !UP2 ;  /* 0x0000000935057287 */ /* 0x000fe4000d000000 */
[----:B------:R-:W-:-:S04]  /*2a40*/  USEL UR4, UR47, UR4, !UP0 ;  /* 0x000000042f047287 */ /* 0x000fc8000c000000 */
[----:B------:R-:W-:Y:S02]  /*2a50*/  UIADD3 UR6, UPT, UPT, UR5, -UR4, URZ ;  /* 0x8000000405067290 */ /* 0x000fe4000fffe0ff */
[----:B------:R-:W-:Y:S02]  /*2a60*/  UIADD3 UR4, UPT, UPT, -UR5, UR4, URZ ;  /* 0x0000000405047290 */ /* 0x000fe4000fffe1ff */
[----:B------:R-:W-:Y:S02]  /*2a70*/  UIMAD UR47, UR6, UR10, UR47 ;  /* 0x0000000a062f72a4 */ /* 0x000fe4000f8e022f */
[----:B------:R-:W-:-:S12]  /*2a80*/  UIMAD UR53, UR4, UR12, UR53 ;  /* 0x0000000c043572a4 */ /* 0x000fd8000f8e0235 */
.L_x_45:
[----:B------:R-:W-:Y:S01]  /*2a90*/  VIADD R11, R11, 0x1 ;  /* 0x000000010b0b7836 */ /* 0x000fe20000000000 */
[----:B------:R-:W-:Y:S02]  /*2aa0*/  R2UR UR5, R157 ;  /* 0x000000009d0572ca */ /* 0x000fe400000e0000 */
[----:B------:R-:W-:Y:S02]  /*2ab0*/  R2UR UR4, R156 ;  /* 0x000000009c0472ca */ /* 0x000fe400000e0000 */
[C---:B------:R-:W-:Y:S02]  /*2ac0*/  ISETP.NE.AND P0, PT, R11.reuse, 0x2, PT ;  /* 0x000000020b00780c */ /* 0x040fe40003f05270 */
[----:B------:R-:W-:Y:S02]  /*2ad0*/  PLOP3.LUT P2, PT, PT, PT, PT, 0x80, 0x8 ;  /* 0x000000000008781c */ /* 0x000fe40003f4f070 */
[----:B------:R-:W-:Y:S02]  /*2ae0*/  SEL R3, RZ, 0x1, P0 ;  /* 0x00000001ff037807 */ /* 0x000fe40000000000 */
[----:B------:R-:W-:-:S02]  /*2af0*/  SEL R11, R11, RZ, P0 ;  /* 0x000000ff0b0b7207 */ /* 0x000fc40000000000 */
[----:B------:R-:W-:Y:S01]  /*2b00*/  LOP3.LUT R10, R10, R3, RZ, 0x3c, !PT ;  /* 0x000000030a0a7212 */ /* 0x000fe200078e3cff */
[----:B------:R-:W-:Y:S02]  /*2b10*/  UIADD3 UR46, UPT, UPT, UR53, UR5, URZ ;  /* 0x00000005352e7290 */ /* 0x000fe4000fffe0ff */
[----:B------:R-:W-:Y:S01]  /*2b20*/  UIADD3 UR48, UPT, UPT, UR47, UR4, URZ ;  /* 0x000000042f307290 */ /* 0x000fe2000fffe0ff */
[----:B------:R-:W-:Y:S11]  /*2b30*/  BRA.U UP1, `(.L_x_46) ;  /* 0xffffffed010c7547 */ /* 0x000ff6000b83ffff */
[----:B------:R-:W-:Y:S01]  /*2b40*/  UIADD3 UR21, UPT, UPT, UR21, 0x10, URZ ;  /* 0x0000001015157890 */ /* 0x000fe2000fffe0ff */
[----:B------:R-:W-:-:S03]  /*2b50*/  SHF.L.U32 R3, R12, 0x1f, RZ ;  /* 0x0000001f0c037819 */ /* 0x000fc600000006ff */
[----:B------:R-:W-:-:S09]  /*2b60*/  ULEA UR4, UR23, UR21, 0x3 ;  /* 0x0000001517047291 */ /* 0x000fd2000f8e18ff */
[----:B------:R-:W2:Y:S02]  /*2b70*/  SYNCS.PHASECHK.TRANS64.TRYWAIT P0, [UR4], R3 ;  /* 0x00000003ff0075a7 */ /* 0x000ea40008001104 */
[----:B--2---:R-:W-:Y:S05]  /*2b80*/  @!P0 BRA `(.L_x_47) ;  /* 0x0000005c00048947 */ /* 0x004fea0003800000 */
.L_x_122:
[----:B------:R-:W-:-:S04]  /*2b90*/  UIADD3 UR4, UPT, UPT, UR23, 0x1, URZ ;  /* 0x0000000117047890 */ /* 0x000fc8000fffe0ff */
[----:B------:R-:W-:-:S04]  /*2ba0*/  UISETP.NE.AND UP0, UPT, UR4, 0x2, UPT ;  /* 0x000000020400788c */ /* 0x000fc8000bf05270 */
[----:B------:R-:W-:Y:S02]  /*2bb0*/  USEL UR5, URZ, 0x1, UP0 ;  /* 0x00000001ff057887 */ /* 0x000fe40008000000 */
[----:B------:R-:W-:-:S04]  /*2bc0*/  USEL UR4, UR4, URZ, UP0 ;  /* 0x000000ff04047287 */ /* 0x000fc80008000000 */
[----:B------:R-:W-:Y:S01]  /*2bd0*/  ULEA UR4, UR4, UR21, 0x3 ;  /* 0x0000001504047291 */ /* 0x000fe2000f8e18ff */
[----:B-1----:R-:W-:-:S04]  /*2be0*/  LOP3.LUT R3, R12, UR5, RZ, 0x3c, !PT ;  /* 0x000000050c037c12 */ /* 0x002fc8000f8e3cff */
[----:B------:R-:W-:Y:S01]  /*2bf0*/  SHF.L.U32 R3, R3, 0x1f, RZ ;  /* 0x0000001f03037819 */ /* 0x000fe200000006ff */
[----:B------:R-:W-:-:S07]  /*2c00*/  IMAD.U32 R0, RZ, RZ, UR4 ;  /* 0x00000004ff007e24 */ /* 0x000fce000f8e00ff */
.L_x_48:
[----:B-1----:R1:W2:Y:S02]  /*2c10*/  SYNCS.PHASECHK.TRANS64.TRYWAIT P0, [R0+URZ], R3 ;  /* 0x00000003000075a7 */ /* 0x0022a400080011ff */
[----:B--2---:R-:W-:Y:S05]  /*2c20*/  @!P0 NANOSLEEP.SYNCS 0x989680 ;  /* 0x009896800000895d */ /* 0x004fea0003900000 */
[----:B------:R-:W2:Y:S02]  /*2c30*/  @!P0 SYNCS.PHASECHK.TRANS64 P0, [R0+URZ], R3 ;  /* 0x00000003000085a7 */ /* 0x000ea400080010ff */
[----:B--2---:R-:W-:Y:S05]  /*2c40*/  @P0 EXIT ;  /* 0x000000000000094d */ /* 0x004fea0003800000 */
[----:B------:R-:W-:Y:S05]  /*2c50*/  BRA `(.L_x_48) ;  /* 0xfffffffc00ec7947 */ /* 0x000fea000383ffff */
.L_x_22:
[----:B------:R-:W-:-:S04]  /*2c60*/  UISETP.NE.AND UP0, UPT, UR39, URZ, UPT ;  /* 0x000000ff2700728c */ /* 0x000fc8000bf05270 */
[----:B------:R-:W-:-:S09]  /*2c70*/  UISETP.NE.OR UP0, UPT, UR18, 0x1, UP0 ;  /* 0x000000011200788c */ /* 0x000fd20008705670 */
[----:B------:R-:W-:Y:S05]  /*2c80*/  BRA.U UP0, `(.L_x_49) ;  /* 0x0000000500487547 */ /* 0x000fea000b800000 */
[----:B------:R-:W-:Y:S01]  /*2c90*/  ISETP.GE.U32.AND P2, PT, R0, 0x2, PT ;  /* 0x000000020000780c */ /* 0x000fe20003f46070 */
[----:B------:R-:W-:Y:S01]  /*2ca0*/  IMAD.MOV.U32 R12, RZ, RZ, 0x1 ;  /* 0x00000001ff0c7424 */ /* 0x000fe200078e00ff */
[----:B------:R-:W-:Y:S02]  /*2cb0*/  CS2R R10, SRZ ;  /* 0x00000000000a7805 */ /* 0x000fe4000001ff00 */
[----:B------:R-:W-:Y:S01]  /*2cc0*/  CS2R R8, SRZ ;  /* 0x0000000000087805 */ /* 0x000fe2000001ff00 */
[----:B------:R-:W-:Y:S01]  /*2cd0*/  UMOV UR4, 0x400 ;  /* 0x0000040000047882 */ /* 0x000fe20000000000 */
[----:B------:R-:W-:Y:S01]  /*2ce0*/  UMOV UR5, URZ ;  /* 0x000000ff00057c82 */ /* 0x000fe20008000000 */
[----:B------:R-:W-:-:S12]  /*2cf0*/  ULEA UR39, UR39, UR4, 0x18 ;  /* 0x0000000427277291 */ /* 0x000fd8000f8ec0ff */
.L_x_53:
[----:B------:R-:W-:Y:S02]  /*2d00*/  LEA R2, R8, UR39, 0x3 ;  /* 0x0000002708027c11 */ /* 0x000fe4000f8e18ff */
[----:B------:R-:W-:-:S03]  /*2d10*/  SHF.L.U32 R5, R9, 0x1f, RZ ;  /* 0x0000001f09057819 */ /* 0x000fc600000006ff */
[----:B------:R-:W-:Y:S01]  /*2d20*/  VIADD R4, R2, 0xc0 ;  /* 0x000000c002047836 */ /* 0x000fe20000000000 */
[----:B------:R-:W2:Y:S02]  /*2d30*/  SYNCS.PHASECHK.TRANS64.TRYWAIT P0, [R2+URZ+0xb0], R5 ;  /* 0x0000b005020075a7 */ /* 0x000ea400080011ff */
[----:B--2---:R-:W-:Y:S05]  /*2d40*/  @!P0 BRA `(.L_x_50) ;  /* 0x0000005800ac8947 */ /* 0x004fea0003800000 */
.L_x_123:
[----:B------:R-:W-:Y:S01]  /*2d50*/  ULEA UR4, UR5, UR39, 0x3 ;  /* 0x0000002705047291 */ /* 0x000fe2000f8e18ff */
[----:B------:R-:W-:Y:S02]  /*2d60*/  PRMT R4, RZ, 0x654, R4 ;  /* 0x00000654ff047816 */ /* 0x000fe40000000004 */
[----:B--2---:R-:W-:Y:S01]  /*2d70*/  SHF.L.U32 R5, R12, 0x1f, RZ ;  /* 0x0000001f0c057819 */ /* 0x004fe200000006ff */
[----:B------:R-:W-:Y:S01]  /*2d80*/  UIADD3 UR6, UPT, UPT, UR4, 0x50, URZ ;  /* 0x0000005004067890 */ /* 0x000fe2000fffe0ff */
[----:B------:R2:W-:Y:S05]  /*2d90*/  SYNCS.ARRIVE.TRANS64.RED.A1T0 RZ, [R4+URZ], RZ ;  /* 0x000000ff04ff79a7 */ /* 0x0005ea00081004ff */
[----:B------:R-:W-:Y:S01]  /*2da0*/  IMAD.U32 R7, RZ, RZ, UR6 ;  /* 0x00000006ff077e24 */ /* 0x000fe2000f8e00ff */
[----:B------:R-:W3:Y:S04]  /*2db0*/  SYNCS.PHASECHK.TRANS64.TRYWAIT P0, [UR4+0x60], R5 ;  /* 0x00006005ff0075a7 */ /* 0x000ee80008001104 */
[----:B------:R-:W-:Y:S01]  /*2dc0*/  PRMT R6, R0, 0x654, R7 ;  /* 0x0000065400067816 */ /* 0x000fe20000000007 */
[----:B--2---:R-:W-:Y:S01]  /*2dd0*/  @!P2 IMAD.MOV.U32 R4, RZ, RZ, 0x10 ;  /* 0x00000010ff04a424 */ /* 0x004fe200078e00ff */
[----:B---3--:R-:W-:Y:S06]  /*2de0*/  @!P0 BRA `(.L_x_51) ;  /* 0x0000005800988947 */ /* 0x008fec0003800000 */
.L_x_125:
[----:B------:R-:W-:Y:S01]  /*2df0*/  ULEA UR6, UR5, UR39, 0x4 ;  /* 0x0000002705067291 */ /* 0x000fe2000f8e20ff */
[----:B------:R-:W-:Y:S01]  /*2e00*/  SEL R3, R6, R3, !P2 ;  /* 0x0000000306037207 */ /* 0x000fe20005000000 */
[----:B------:R-:W-:Y:S01]  /*2e10*/  UIADD3 UR7, UPT, UPT, UR4, 0x50, URZ ;  /* 0x0000005004077890 */ /* 0x000fe2000fffe0ff */
[----:B--2---:R-:W-:Y:S01]  /*2e20*/  LEA R2, R11, UR39, 0x3 ;  /* 0x000000270b027c11 */ /* 0x004fe2000f8e18ff */
[----:B------:R-:W-:Y:S01]  /*2e30*/  UIADD3 UR6, UPT, UPT, UR6, 0xe0, URZ ;  /* 0x000000e006067890 */ /* 0x000fe2000fffe0ff */
[----:B------:R-:W-:Y:S01]  /*2e40*/  SHF.L.U32 R5, R10, 0x1f, RZ ;  /* 0x0000001f0a057819 */ /* 0x000fe200000006ff */
[----:B------:R2:W-:Y:S01]  /*2e50*/  @!P2 SYNCS.ARRIVE.TRANS64.RED RZ, [R3+URZ], R4 ;  /* 0x0000000403ffa9a7 */ /* 0x0005e200080004ff */
[----:B------:R-:W-:Y:S01]  /*2e60*/  UIADD3 UR4, UPT, UPT, UR5, 0x1, URZ ;  /* 0x0000000105047890 */ /* 0x000fe2000fffe0ff */
[----:B------:R-:W-:-:S03]  /*2e70*/  VIADD R8, R8, 0x1 ;  /* 0x0000000108087836 */ /* 0x000fc60000000000 */
[----:B------:R-:W-:Y:S02]  /*2e80*/  UISETP.NE.AND UP0, UPT, UR4, 0x2, UPT ;  /* 0x000000020400788c */ /* 0x000fe4000bf05270 */
[----:B------:R-:W-:Y:S06]  /*2e90*/  UGETNEXTWORKID.BROADCAST [UR6], [UR7] ;  /* 0x00000000060073ca */ /* 0x000fec0008000100 */
[----:B------:R-:W-:Y:S01]  /*2ea0*/  USEL UR6, URZ, 0x1, UP0 ;  /* 0x00000001ff067887 */ /* 0x000fe20008000000 */
[----:B------:R-:W-:Y:S01]  /*2eb0*/  ISETP.NE.AND P0, PT, R8, 0x2, PT ;  /* 0x000000020800780c */ /* 0x000fe20003f05270 */
[----:B------:R-:W-:Y:S01]  /*2ec0*/  USEL UR5, UR4, URZ, UP0 ;  /* 0x000000ff04057287 */ /* 0x000fe20008000000 */
[----:B------:R-:W3:Y:S03]  /*2ed0*/  SYNCS.PHASECHK.TRANS64.TRYWAIT P1, [R2+URZ+0x50], R5 ;  /* 0x00005005020075a7 */ /* 0x000ee600080211ff */
[----:B------:R-:W-:Y:S01]  /*2ee0*/  LOP3.LUT R12, R12, UR6, RZ, 0x3c, !PT ;  /* 0x000000060c0c7c12 */ /* 0x000fe2000f8e3cff */
[----:B--23--:R-:W-:Y:S07]  /*2ef0*/  @!P1 BRA `(.L_x_52) ;  /* 0x00000058006c9947 */ /* 0x00cfee0003800000 */
.L_x_126:
[C---:B------:R-:W-:Y:S01]  /*2f00*/  LEA R4, R11.reuse, UR39, 0x4 ;  /* 0x000000270b047c11 */ /* 0x040fe2000f8e20ff */
[----:B--2---:R-:W-:Y:S01]  /*2f10*/  VIADD R2, R2, 0x60 ;  /* 0x0000006002027836 */ /* 0x004fe20000000000 */
[----:B------:R-:W-:Y:S01]  /*2f20*/  SEL R8, R8, RZ, P0 ;  /* 0x000000ff08087207 */ /* 0x000fe20000000000 */
[----:B------:R-:W-:-:S03]  /*2f30*/  VIADD R11, R11, 0x1 ;  /* 0x000000010b0b7836 */ /* 0x000fc60000000000 */
[----:B------:R-:W2:Y:S01]  /*2f40*/  LDS.128 R4, [R4+0xe0] ;  /* 0x0000e00004047984 */ /* 0x000ea20000000c00 */
[----:B------:R-:W-:Y:S02]  /*2f50*/  PRMT R2, RZ, 0x654, R2 ;  /* 0x00000654ff027816 */ /* 0x000fe40000000002 */
[C---:B------:R-:W-:Y:S01]  /*2f60*/  ISETP.NE.AND P1, PT, R11.reuse, 0x2, PT ;  /* 0x000000020b00780c */ /* 0x040fe20003f25270 */
[----:B------:R-:W-:Y:S01]  /*2f70*/  @!PT LDS RZ, [RZ] ;  /* 0x00000000fffff984 */ /* 0x000fe20000000800 */
[----:B------:R-:W-:Y:S01]  /*2f80*/  @!PT LDS RZ, [RZ] ;  /* 0x00000000fffff984 */ /* 0x000fe20000000800 */
[----:B------:R-:W-:Y:S01]  /*2f90*/  @!PT LDS RZ, [RZ] ;  /* 0x00000000fffff984 */ /* 0x000fe20000000800 */
[----:B------:R-:W-:Y:S01]  /*2fa0*/  @!PT LDS RZ, [RZ] ;  /* 0x00000000fffff984 */ /* 0x000fe20000000800 */
[----:B------:R3:W-:Y:S06]  /*2fb0*/  MEMBAR.ALL.CTA ;  /* 0x0000000000007992 */ /* 0x0007ec0000008000 */
[----:B---3--:R-:W3:Y:S01]  /*2fc0*/  FENCE.VIEW.ASYNC.S ;  /* 0x00000000000073c6 */ /* 0x008ee20000000000 */
[----:B------:R-:W-:Y:S01]  /*2fd0*/  SEL R11, R11, RZ, P1 ;  /* 0x000000ff0b0b7207 */ /* 0x000fe20000800000 */
[----:B---3--:R3:W-:Y:S01]  /*2fe0*/  SYNCS.ARRIVE.TRANS64.RED.A1T0 RZ, [R2+URZ], RZ ;  /* 0x000000ff02ff79a7 */ /* 0x0087e200081004ff */
[----:B--2---:R-:W-:-:S02]  /*2ff0*/  LOP3.LUT P3, RZ, R6, 0x1, RZ, 0xc0, !PT ;  /* 0x0000000106ff7812 */ /* 0x004fc4000786c0ff */
[----:B------:R-:W-:-:S04]  /*3000*/  SEL R5, RZ, 0x1, P1 ;  /* 0x00000001ff057807 */ /* 0x000fc80000800000 */
[----:B------:R-:W-:Y:S02]  /*3010*/  LOP3.LUT R10, R10, R5, RZ, 0x3c, !PT ;  /* 0x000000050a0a7212 */ /* 0x000fe400078e3cff */
[----:B---3--:R-:W-:-:S04]  /*3020*/  SEL R2, RZ, 0x1, P0 ;  /* 0x00000001ff027807 */ /* 0x008fc80000000000 */
[----:B------:R-:W-:Y:S01]  /*3030*/  LOP3.LUT R9, R9, R2, RZ, 0x3c, !PT ;  /* 0x0000000209097212 */ /* 0x000fe200078e3cff */
[----:B------:R-:W-:Y:S06]  /*3040*/  @P3 BRA `(.L_x_53) ;  /* 0xfffffffc002c3947 */ /* 0x000fec000383ffff */
[----:B------:R-:W-:Y:S01]  /*3050*/  ULEA UR4, UR5, UR39, 0x3 ;  /* 0x0000002705047291 */ /* 0x000fe2000f8e18ff */
[----:B------:R-:W-:-:S08]  /*3060*/  SHF.L.U32 R3, R12, 0x1f, RZ ;  /* 0x0000001f0c037819 */ /* 0x000fd000000006ff */
[----:B------:R-:W2:Y:S02]  /*3070*/  SYNCS.PHASECHK.TRANS64 P0, [UR4+0x60], R3 ;  /* 0x00006003ff0075a7 */ /* 0x000ea40008001004 */
[----:B--2---:R-:W-:Y:S05]  /*3080*/  @P0 BRA `(.L_x_54) ;  /* 0x0000000000080947 */ /* 0x004fea0003800000 */
[----:B------:R-:W2:Y:S02]  /*3090*/  SYNCS.PHASECHK.TRANS64.TRYWAIT P0, [UR4+0x60], R3 ;  /* 0x00006003ff0075a7 */ /* 0x000ea40008001104 */
[----:B--2---:R-:W-:Y:S05]  /*30a0*/  @!P0 BRA `(.L_x_55) ;  /* 0x0000005800148947 */ /* 0x004fea0003800000 */
.L_x_54:
[----:B------:R-:W-:-:S04]  /*30b0*/  UIADD3 UR6, UPT, UPT, UR5, 0x1, URZ ;  /* 0x0000000105067890 */ /* 0x000fc8000fffe0ff */
[----:B------:R-:W-:-:S04]  /*30c0*/  UISETP.NE.AND UP0, UPT, UR6, 0x2, UPT ;  /* 0x000000020600788c */ /* 0x000fc8000bf05270 */
[----:B------:R-:W-:Y:S02]  /*30d0*/  USEL UR7, URZ, 0x1, UP0 ;  /* 0x00000001ff077887 */ /* 0x000fe40008000000 */
[----:B------:R-:W-:-:S04]  /*30e0*/  USEL UR6, UR6, URZ, UP0 ;  /* 0x000000ff06067287 */ /* 0x000fc80008000000 */
[----:B------:R-:W-:Y:S01]  /*30f0*/  ULEA UR6, UR6, UR39, 0x3 ;  /* 0x0000002706067291 */ /* 0x000fe2000f8e18ff */
[----:B--2---:R-:W-:-:S04]  /*3100*/  LOP3.LUT R3, R12, UR7, RZ, 0x3c, !PT ;  /* 0x000000070c037c12 */ /* 0x004fc8000f8e3cff */
[----:B------:R-:W-:-:S04]  /*3110*/  SHF.L.U32 R0, R3, 0x1f, RZ ;  /* 0x0000001f03007819 */ /* 0x000fc800000006ff */
[----:B------:R-:W2:Y:S02]  /*3120*/  SYNCS.PHASECHK.TRANS64 P0, [UR6+0x60], R0 ;  /* 0x00006000ff0075a7 */ /* 0x000ea40008001006 */
[----:B-12---:R-:W-:Y:S05]  /*3130*/  @P0 EXIT ;  /* 0x000000000000094d */ /* 0x006fea0003800000 */
[----:B------:R-:W-:Y:S02]  /*3140*/  SHF.L.U32 R3, R3, 0x1f, RZ ;  /* 0x0000001f03037819 */ /* 0x000fe400000006ff */
[----:B------:R-:W-:-:S07]  /*3150*/  MOV R0, UR6 ;  /* 0x0000000600007c02 */ /* 0x000fce0008000f00 */
.L_x_56:
[----:B-1----:R1:W2:Y:S02]  /*3160*/  SYNCS.PHASECHK.TRANS64.TRYWAIT P0, [R0+URZ+0x60], R3 ;  /* 0x00006003000075a7 */ /* 0x0022a400080011ff */
[----:B--2---:R-:W-:Y:S05]  /*3170*/  @!P0 NANOSLEEP.SYNCS 0x989680 ;  /* 0x009896800000895d */ /* 0x004fea0003900000 */
[----:B------:R-:W2:Y:S02]  /*3180*/  @!P0 SYNCS.PHASECHK.TRANS64 P0, [R0+URZ+0x60], R3 ;  /* 0x00006003000085a7 */ /* 0x000ea400080010ff */
[----:B--2---:R-:W-:Y:S05]  /*3190*/  @P0 EXIT ;  /* 0x000000000000094d */ /* 0x004fea0003800000 */
[----:B------:R-:W-:Y:S05]  /*31a0*/  BRA `(.L_x_56) ;  /* 0xfffffffc00ec7947 */ /* 0x000fea000383ffff */
.L_x_49:
[----:B------:R-:W-:Y:S05]  /*31b0*/  BRA.U UP4, `(.L_x_57) ;  /* 0x0000001104f47547 */ /* 0x000fea000b800000 */
[----:B------:R-:W-:Y:S01]  /*31c0*/  UMOV UR4, 0x40 ;  /* 0x0000004000047882 */ /* 0x000fe20000000000 */
[----:B------:R-:W-:Y:S01]  /*31d0*/  NOP ;  /* 0x0000000000007918 */ /* 0x000fe20000000000 */
[----:B------:R-:W-:-:S03]  /*31e0*/  ULEA UR5, UR39, UR4, 0x18 ;  /* 0x0000000427057291 */ /* 0x000fc6000f8ec0ff */
[----:B------:R-:W-:Y:S02]  /*31f0*/  UMOV UR4, 0x400 ;  /* 0x0000040000047882 */ /* 0x000fe40000000000 */
[----:B------:R-:W-:-:S04]  /*3200*/  ULEA UR39, UR39, UR4, 0x18 ;  /* 0x0000000427277291 */ /* 0x000fc8000f8ec0ff */
[----:B------:R-:W2:Y:S02]  /*3210*/  LDS.U8 R0, [UR5+0x1c] ;  /* 0x00001c05ff007984 */ /* 0x000ea40008000000 */
[----:B--2---:R-:W-:-:S13]  /*3220*/  ISETP.NE.AND P0, PT, R0, RZ, PT ;  /* 0x000000ff0000720c */ /* 0x004fda0003f05270 */
[----:B------:R-:W-:Y:S05]  /*3230*/  @P0 BRA `(.L_x_58) ;  /* 0x0000000000580947 */ /* 0x000fea0003800000 */
[----:B------:R-:W-:-:S13]  /*3240*/  ELECT P0, URZ, PT ;  /* 0x0000000000ff782f */ /* 0x000fda0003800000 */
[----:B------:R-:W-:Y:S05]  /*3250*/  @!P0 BRA `(.L_x_59) ;  /* 0x0000000000608947 */ /* 0x000fea0003800000 */
[----:B------:R-:W-:Y:S01]  /*3260*/  UMOV UR4, 0x10 ;  /* 0x0000001000047882 */ /* 0x000fe20000000000 */
[----:B------:R-:W-:Y:S01]  /*3270*/  HFMA2 R0, -RZ, RZ, 0, 5.9604644775390625e-08 ;  /* 0x00000001ff007431 */ /* 0x000fe200000001ff */
[----:B------:R-:W-:-:S03]  /*3280*/  MOV R3, 0xffff ;  /* 0x0000ffff00037802 */ /* 0x000fc60000000f00 */
[----:B------:R-:W-:Y:S04]  /*3290*/  DEPBAR.LE SB2, 0x36 ;  /* 0x0000ad800000791a */ /* 0x000fe80000000000 */
[----:B------:R-:W2:Y:S02]  /*32a0*/  UTCATOMSWS.FIND_AND_SET.ALIGN UP0, UR4, UR4 ;  /* 0x00000004000475e3 */ /* 0x000ea40008000800 */
[----:B--2---:R-:W-:Y:S01]  /*32b0*/  MOV R4, UR4 ;  /* 0x0000000400047c02 */ /* 0x004fe20008000f00 */
[----:B------:R-:W-:Y:S06]  /*32c0*/  BRA.U UP0, `(.L_x_60) ;  /* 0x0000000100187547 */ /* 0x000fec000b800000 */
.L_x_61:
[----:B------:R-:W-:Y:S05]  /*32d0*/  NANOSLEEP 0x64 ;  /* 0x000000640000795d */ /* 0x000fea0003800000 */
[----:B------:R-:W-:-:S05]  /*32e0*/  UMOV UR4, 0x10 ;  /* 0x0000001000047882 */ /* 0x000fca0000000000 */
[----:B------:R-:W-:Y:S04]  /*32f0*/  DEPBAR.LE SB2, 0x36 ;  /* 0x0000ad800000791a */ /* 0x000fe80000000000 */
[----:B------:R-:W2:Y:S02]  /*3300*/  UTCATOMSWS.FIND_AND_SET.ALIGN UP0, UR4, UR4 ;  /* 0x00000004000475e3 */ /* 0x000ea40008000800 */
[----:B--2---:R-:W-:Y:S01]  /*3310*/  MOV R4, UR4 ;  /* 0x0000000400047c02 */ /* 0x004fe20008000f00 */
[----:B------:R-:W-:Y:S05]  /*3320*/  BRA.U !UP0, `(.L_x_61) ;  /* 0xfffffffd08e87547 */ /* 0x000fea000b83ffff */
.L_x_60:
[-C--:B------:R-:W-:Y:S02]  /*3330*/  SHF.L.U32 R3, R3, R4.reuse, RZ ;  /* 0x0000000403037219 */ /* 0x080fe400000006ff */
[----:B------:R-:W-:Y:S01]  /*3340*/  SHF.L.U32 R0, R0, R4, RZ ;  /* 0x0000000400007219 */ /* 0x000fe200000006ff */
[----:B------:R-:W-:Y:S02]  /*3350*/  IMAD.SHL.U32 R4, R4, 0x20, RZ ;  /* 0x0000002004047824 */ /* 0x000fe400078e00ff */
[----:B------:R2:W-:Y:S04]  /*3360*/  ATOMS.OR RZ, [UR5+0x14], R3 ;  /* 0x00001403ffff798c */ /* 0x0005e8000b000005 */
[----:B------:R2:W-:Y:S04]  /*3370*/  ATOMS.OR RZ, [UR5+0x18], R0 ;  /* 0x00001800ffff798c */ /* 0x0005e8000b000005 */
[----:B------:R2:W-:Y:S01]  /*3380*/  STS [UR39+0x100], R4 ;  /* 0x00010004ff007988 */ /* 0x0005e20008000827 */
[----:B------:R-:W-:Y:S05]  /*3390*/  BRA `(.L_x_59) ;  /* 0x0000000000107947 */ /* 0x000fea0003800000 */
.L_x_58:
[----:B------:R-:W-:Y:S02]  /*33a0*/  MOV R0, 0xffffffff ;  /* 0xffffffff00007802 */ /* 0x000fe40000000f00 */
[----:B------:R-:W-:-:S03]  /*33b0*/  MOV R4, 0x33e0 ;  /* 0x000033e000047802 */ /* 0x000fc60000000f00 */
[----:B------:R2:W-:Y:S04]  /*33c0*/  STS [UR39+0x100], R0 ;  /* 0x00010000ff007988 */ /* 0x0005e80008000827 */
[----:B-12--5:R-:W-:Y:S05]  /*33d0*/  CALL.REL.NOINC `($__internal_1_$__cuda_sm10x_tcgen05_guardrail_trap_phase_invalid_during_alloc) ;  /* 0x0000005800ac7944 */ /* 0x026fea0003c00000 */
.L_x_59:
[----:B------:R-:W-:Y:S05]  /*33e0*/  WARPSYNC.ALL ;  /* 0x0000000000007948 */ /* 0x000fea0003800000 */
[----:B------:R-:W3:Y:S01]  /*33f0*/  S2UR UR4, SR_CgaCtaId ;  /* 0x00000000000479c3 */ /* 0x000ee20000008800 */
[----:B------:R-:W-:Y:S01]  /*3400*/  UMOV UR70, 0x400 ;  /* 0x0000040000467882 */ /* 0x000fe20000000000 */
[----:B------:R-:W-:-:S06]  /*3410*/  NOP ;  /* 0x0000000000007918 */ /* 0x000fcc0000000000 */
[----:B------:R-:W-:Y:S06]  /*3420*/  BAR.ARV 0x6, 0xa0 ;  /* 0x0182800000007b1d */ /* 0x000fec0000002000 */
[----:B------:R-:W4:Y:S01]  /*3430*/  LDCU UR8, c[0x0][0x38c] ;  /* 0x00007180ff0877ac */ /* 0x000f220008000800 */
[----:B------:R-:W-:Y:S01]  /*3440*/  LOP3.LUT R2, R2, 0xffff, RZ, 0xc0, !PT ;  /* 0x0000ffff02027812 */ /* 0x000fe200078ec0ff */
[----:B------:R-:W-:Y:S01]  /*3450*/  HFMA2 R11, -RZ, RZ, 0, 5.9604644775390625e-08 ;  /* 0x00000001ff0b7431 */ /* 0x000fe200000001ff */
[----:B------:R-:W-:Y:S01]  /*3460*/  MOV R10, RZ ;  /* 0x000000ff000a7202 */ /* 0x000fe20000000f00 */
[----:B------:R-:W1:Y:S01]  /*3470*/  LDCU UR9, c[0x0][0x38c] ;  /* 0x00007180ff0977ac */ /* 0x000e620008000800 */
[----:B------:R-:W-:-:S02]  /*3480*/  R2UR UR71, R2 ;  /* 0x00000000024772ca */ /* 0x000fc400000e0000 */
[----:B------:R-:W-:Y:S01]  /*3490*/  CS2R R8, SRZ ;  /* 0x0000000000087805 */ /* 0x000fe2000001ff00 */
[----:B------:R-:W-:Y:S01]  /*34a0*/  UMOV UR73, URZ ;  /* 0x000000ff00497c82 */ /* 0x000fe20008000000 */
[----:B------:R-:W-:Y:S01]  /*34b0*/  UMOV UR5, URZ ;  /* 0x000000ff00057c82 */ /* 0x000fe20008000000 */
[----:B---3--:R-:W-:Y:S01]  /*34c0*/  ULEA UR70, UR4, UR70, 0x18 ;  /* 0x0000004604467291 */ /* 0x008fe2000f8ec0ff */
[----:B------:R-:W-:Y:S01]  /*34d0*/  UMOV UR76, 0x0 ;  /* 0x00000000004c7882 */ /* 0x000fe20000000000 */
[----:B------:R-:W-:Y:S02]  /*34e0*/  UMOV UR77, 0x41c0010 ;  /* 0x041c0010004d7882 */ /* 0x000fe40000000000 */
[----:B------:R-:W-:Y:S02]  /*34f0*/  UIADD3 UR6, UPT, UPT, UR70, 0x17300, URZ ;  /* 0x0001730046067890 */ /* 0x000fe4000fffe0ff */
[----:B------:R-:W-:Y:S02]  /*3500*/  UIADD3 UR7, UPT, UPT, UR70, 0x7300, URZ ;  /* 0x0000730046077890 */ /* 0x000fe4000fffe0ff */
[----:B----4-:R-:W-:Y:S01]  /*3510*/  UIADD3 UR8, UPT, UPT, UR8, 0xff, URZ ;  /* 0x000000ff08087890 */ /* 0x010fe2000fffe0ff */
[----:B--2---:R-:W2:Y:S01]  /*3520*/  LDS R0, [UR70+0x100] ;  /* 0x00010046ff007984 */ /* 0x004ea20008000800 */
[----:B------:R-:W-:-:S02]  /*3530*/  USHF.R.U32.HI UR6, URZ, 0x4, UR6 ;  /* 0x00000004ff067899 */ /* 0x000fc40008011606 */
[----:B------:R-:W-:Y:S02]  /*3540*/  USHF.R.S32.HI UR4, URZ, 0x1f, UR8 ;  /* 0x0000001fff047899 */ /* 0x000fe40008011408 */
[----:B------:R-:W-:Y:S02]  /*3550*/  USHF.R.U32.HI UR7, URZ, 0x4, UR7 ;  /* 0x00000004ff077899 */ /* 0x000fe40008011607 */
[----:B------:R-:W-:Y:S02]  /*3560*/  ULEA.HI UR4, UR4, UR8, URZ, 0x8 ;  /* 0x0000000804047291 */ /* 0x000fe4000f8f40ff */
[----:B------:R-:W-:Y:S02]  /*3570*/  ULOP3.LUT UR7, UR7, 0x3fff, URZ, 0xc0, !UPT ;  /* 0x00003fff07077892 */ /* 0x000fe4000f8ec0ff */
[----:B------:R-:W-:Y:S02]  /*3580*/  USHF.R.S32.HI UR10, URZ, 0x8, UR4 ;  /* 0x00000008ff0a7899 */ /* 0x000fe40008011404 */
[----:B------:R-:W-:-:S02]  /*3590*/  ULOP3.LUT UR4, UR6, 0x3fff, URZ, 0xc0, !UPT ;  /* 0x00003fff06047892 */ /* 0x000fc4000f8ec0ff */
[----:B------:R-:W-:Y:S02]  /*35a0*/  UISETP.LT.AND UP0, UPT, UR10, 0x1, UPT ;  /* 0x000000010a00788c */ /* 0x000fe4000bf01270 */
[----:B------:R-:W-:Y:S01]  /*35b0*/  IMAD.U32 R12, RZ, RZ, UR10 ;  /* 0x0000000aff0c7e24 */ /* 0x000fe2000f8e00ff */
[----:B------:R-:W-:Y:S02]  /*35c0*/  ULOP3.LUT UR72, UR7, 0x10000, URZ, 0xfc, !UPT ;  /* 0x0001000007487892 */ /* 0x000fe4000f8efcff */
[----:B------:R-:W-:Y:S02]  /*35d0*/  USEL UR6, UR10, 0x1, !UP0 ;  /* 0x000000010a067887 */ /* 0x000fe4000c000000 */
[----:B------:R-:W-:Y:S02]  /*35e0*/  ULOP3.LUT UR4, UR4, 0x10000, URZ, 0xfc, !UPT ;  /* 0x0001000004047892 */ /* 0x000fe4000f8efcff */
[----:B------:R-:W-:Y:S02]  /*35f0*/  UIADD3 UR6, UPT, UPT, -UR6, URZ, URZ ;  /* 0x000000ff06067290 */ /* 0x000fe4000fffe1ff */
[----:B-1----:R-:W-:Y:S01]  /*3600*/  UISETP.GE.AND UP4, UPT, UR9, 0x1, UPT ;  /* 0x000000010900788c */ /* 0x002fe2000bf86270 */
[----:B------:R-:W-:Y:S01]  /*3610*/  UMOV UR74, 0x0 ;  /* 0x00000000004a7882 */ /* 0x000fe20000000000 */
[----:B------:R-:W-:-:S02]  /*3620*/  UMOV UR75, 0x41c0010 ;  /* 0x041c0010004b7882 */ /* 0x000fc40000000000 */
[----:B------:R-:W-:Y:S01]  /*3630*/  IMAD.U32 R14, RZ, RZ, UR6 ;  /* 0x00000006ff0e7e24 */ /* 0x000fe2000f8e00ff */
[----:B--2---:R-:W-:-:S13]  /*3640*/  R2UR UR8, R0 ;  /* 0x00000000000872ca */ /* 0x004fda00000e0000 */
[----:B------:R-:W-:-:S07]  /*3650*/  IMAD.U32 R15, RZ, RZ, UR8 ;  /* 0x00000008ff0f7e24 */ /* 0x000fce000f8e00ff */
.L_x_68:
[----:B------:R-:W-:Y:S02]  /*3660*/  LEA R0, R10, UR70, 0x3 ;  /* 0x000000460a007c11 */ /* 0x000fe4000f8e18ff */
[----:B------:R-:W-:Y:S02]  /*3670*/  SHF.L.U32 R5, R9, 0x1f, RZ ;  /* 0x0000001f09057819 */ /* 0x000fe400000006ff */
[----:B------:R-:W-:Y:S01]  /*3680*/  PLOP3.LUT P0, PT, PT, PT, UP4, 0x80, 0x8 ;  /* 0x000000000008781c */ /* 0x000fe20003f0f048 */
[----:B------:R-:W-:Y:S01]  /*3690*/  VIADD R3, R0, 0x60 ;  /* 0x0000006000037836 */ /* 0x000fe20000000000 */
[----:B-1----:R-:W1:Y:S02]  /*36a0*/  SYNCS.PHASECHK.TRANS64.TRYWAIT P1, [R0+URZ+0x50], R5 ;  /* 0x00005005000075a7 */ /* 0x002e6400080211ff */
[----:B-1----:R-:W-:Y:S09]  /*36b0*/  @!P1 BRA `(.L_x_62) ;  /* 0x0000005000a89947 */ /* 0x002ff20003800000 */
.L_x_128:
[----:B------:R-:W-:Y:S01]  /*36c0*/  LEA R4, R10, UR70, 0x4 ;  /* 0x000000460a047c11 */ /* 0x000fe2000f8e20ff */
[----:B------:R-:W-:Y:S01]  /*36d0*/  @UP4 ULEA UR6, UR5, UR70, 0x3 ;  /* 0x0000004605064291 */ /* 0x000fe2000f8e18ff */
[----:B------:R-:W-:Y:S01]  /*36e0*/  PLOP3.LUT P2, PT, PT, PT, PT, 0x80, 0x8 ;  /* 0x000000000008781c */ /* 0x000fe20003f4f070 */
[----:B------:R-:W-:Y:S01]  /*36f0*/  ULEA UR7, UR73, UR70, 0x3 ;  /* 0x0000004649077291 */ /* 0x000fe2000f8e18ff */
[----:B------:R-:W-:Y:S02]  /*3700*/  PRMT R3, RZ, 0x654, R3 ;  /* 0x00000654ff037816 */ /* 0x000fe40000000003 */
[----:B-1----:R-:W1:Y:S01]  /*3710*/  LDS.128 R4, [R4+0xe0] ;  /* 0x0000e00004047984 */ /* 0x002e620000000c00 */
[----:B------:R-:W-:Y:S02]  /*3720*/  @P0 SHF.L.U32 R2, R8, 0x1f, RZ ;  /* 0x0000001f08020819 */ /* 0x000fe400000006ff */
[----:B------:R-:W-:Y:S01]  /*3730*/  SHF.L.U32 R0, R11, 0x1f, RZ ;  /* 0x0000001f0b007819 */ /* 0x000fe200000006ff */
[----:B------:R-:W-:Y:S01]  /*3740*/  @!PT LDS RZ, [RZ] ;  /* 0x00000000fffff984 */ /* 0x000fe20000000800 */
[----:B------:R-:W-:Y:S01]  /*3750*/  @!PT LDS RZ, [RZ] ;  /* 0x00000000fffff984 */ /* 0x000fe20000000800 */
[----:B------:R-:W-:Y:S01]  /*3760*/  @!PT LDS RZ, [RZ] ;  /* 0x00000000fffff984 */ /* 0x000fe20000000800 */
[----:B------:R-:W-:Y:S01]  /*3770*/  @!PT LDS RZ, [RZ] ;  /* 0x00000000fffff984 */ /* 0x000fe20000000800 */
[----:B------:R2:W-:Y:S06]  /*3780*/  MEMBAR.ALL.CTA ;  /* 0x0000000000007992 */ /* 0x0005ec0000008000 */
[----:B--2---:R-:W2:Y:S01]  /*3790*/  FENCE.VIEW.ASYNC.S ;  /* 0x00000000000073c6 */ /* 0x004ea20000000000 */
[----:B------:R-:W-:Y:S01]  /*37a0*/  R2UR UR8, R15 ;  /* 0x000000000f0872ca */ /* 0x000fe200000e0000 */
[----:B------:R-:W-:Y:S01]  /*37b0*/  IMAD.U32 R13, RZ, RZ, UR7 ;  /* 0x00000007ff0d7e24 */ /* 0x000fe2000f8e00ff */
[----:B--2---:R2:W-:Y:S01]  /*37c0*/  SYNCS.ARRIVE.TRANS64.RED.A1T0 RZ, [R3+URZ], RZ ;  /* 0x000000ff03ff79a7 */ /* 0x0045e200081004ff */
[----:B------:R2:W3:Y:S01]  /*37d0*/  @P0 SYNCS.PHASECHK.TRANS64.TRYWAIT P2, [UR6], R2 ;  /* 0x00000002ff0005a7 */ /* 0x0004e20008041106 */
[----:B------:R-:W-:Y:S01]  /*37e0*/  ULEA.HI UR6, UR73, UR73, URZ, 0x1 ;  /* 0x0000004949067291 */ /* 0x000fe2000f8f08ff */
[----:B-1----:R-:W-:-:S03]  /*37f0*/  LOP3.LUT P1, RZ, R6, 0x1, RZ, 0xc0, !PT ;  /* 0x0000000106ff7812 */ /* 0x002fc6000782c0ff */
[----:B------:R-:W-:-:S05]  /*3800*/  USHF.R.U32.HI UR10, URZ, 0x1, UR6 ;  /* 0x00000001ff0a7899 */ /* 0x000fca0008011606 */
[----:B------:R-:W-:Y:S01]  /*3810*/  UIMAD UR10, UR10, 0x70, UR8 ;  /* 0x000000700a0a78a4 */ /* 0x000fe2000f8e0208 */
[----:B------:R-:W1:Y:S01]  /*3820*/  SYNCS.PHASECHK.TRANS64.TRYWAIT P0, [UR7+0x90], R0 ;  /* 0x00009000ff0075a7 */ /* 0x000e620008001107 */
[----:B------:R-:W-:-:S04]  /*3830*/  ULOP3.LUT UR7, UR6, 0xffe, URZ, 0xc0, !UPT ;  /* 0x00000ffe06077892 */ /* 0x000fc8000f8ec0ff */
[----:B------:R-:W-:-:S04]  /*3840*/  UIADD3 UR6, UPT, UPT, -UR7, UR73, URZ ;  /* 0x0000004907067290 */ /* 0x000fc8000fffe1ff */
[----:B------:R-:W-:Y:S01]  /*3850*/  ULEA UR10, UR6, UR10, 0x14 ;  /* 0x0000000a060a7291 */ /* 0x000fe2000f8ea0ff */
[----:B-123--:R-:W-:Y:S11]  /*3860*/  @!P0 BRA `(.L_x_63) ;  /* 0x0000005000508947 */ /* 0x00eff60003800000 */
.L_x_130:
[----:B------:R-:W-:Y:S01]  /*3870*/  IADD3 R10, PT, PT, R10, 0x1, RZ ;  /* 0x000000010a0a7810 */ /* 0x000fe20007ffe0ff */
[----:B------:R-:W-:Y:S06]  /*3880*/  BRA.U !UP4, `(.L_x_64) ;  /* 0x000000050cd87547 */ /* 0x000fec000b800000 */
[----:B------:R-:W-:Y:S01]  /*3890*/  R2UR UR68, R14 ;  /* 0x000000000e4472ca */ /* 0x000fe200000e0000 */
[----:B------:R-:W-:Y:S01]  /*38a0*/  UPLOP3.LUT UP2, UPT, UPT, UPT, UPT, 0x40, 0x4 ;  /* 0x000000000004789c */ /* 0x000fe20003f4e870 */
[----:B------:R-:W-:-:S15]  /*38b0*/  R2UR UR11, R12 ;  /* 0x000000000c0b72ca */ /* 0x000fde00000e0000 */
.L_x_67:
[----:B------:R-:W-:Y:S02]  /*38c0*/  UIADD3 UR68, UPT, UPT, UR68, 0x1, URZ ;  /* 0x0000000144447890 */ /* 0x000fe4000fffe0ff */
[----:B--2---:R-:W-:Y:S02]  /*38d0*/  ULEA UR7, UR5, UR70, 0x3 ;  /* 0x0000004605077291 */ /* 0x004fe4000f8e18ff */
[----:B------:R-:W-:Y:S01]  /*38e0*/  UISETP.NE.AND UP3, UPT, UR68, URZ, UPT ;  /* 0x000000ff4400728c */ /* 0x000fe2000bf65270 */
[----:B------:R-:W-:Y:S10]  /*38f0*/  @P2 BRA `(.L_x_65) ;  /* 0x00000000000c2947 */ /* 0x000ff40003800000 */
[----:B-1----:R-:W-:Y:S04]  /*3900*/  SHF.L.U32 R3, R8, 0x1f, RZ ;  /* 0x0000001f08037819 */ /* 0x002fe800000006ff */
[----:B------:R-:W1:Y:S02]  /*3910*/  SYNCS.PHASECHK.TRANS64.TRYWAIT P0, [UR7], R3 ;  /* 0x00000003ff0075a7 */ /* 0x000e640008001107 */
[----:B-1----:R-:W-:Y:S05]  /*3920*/  @!P0 BRA `(.L_x_66) ;  /* 0x00000050003c8947 */ /* 0x002fea0003800000 */
.L_x_65:
[----:B------:R-:W-:Y:S01]  /*3930*/  UISETP.NE.AND UP0, UPT, UR11, 0x1, UPT ;  /* 0x000000010b00788c */ /* 0x000fe2000bf05270 */
[----:B------:R-:W-:Y:S01]  /*3940*/  PLOP3.LUT P2, PT, PT, PT, PT, 0x80, 0x8 ;  /* 0x000000000008781c */ /* 0x000fe20003f4f070 */
[----:B------:R-:W-:Y:S01]  /*3950*/  UIADD3 UR9, UPT, UPT, UR5, 0x1, URZ ;  /* 0x0000000105097890 */ /* 0x000fe2000fffe0ff */
[----:B-1----:R-:W-:Y:S01]  /*3960*/  MOV.SPILL R3, UR75 ;  /* 0x0000004b00037c02 */ /* 0x002fe20009000f00 */
[----:B------:R-:W-:Y:S01]  /*3970*/  UIADD3 UR69, UPT, UPT, UR7, 0x10, URZ ;  /* 0x0000001007457890 */ /* 0x000fe2000fffe0ff */
[----:B------:R-:W-:Y:S01]  /*3980*/  MOV.SPILL R2, UR74 ;  /* 0x0000004a00027c02 */ /* 0x000fe20009000f00 */
[----:B------:R-:W-:Y:S01]  /*3990*/  UISETP.NE.AND UP1, UPT, UR9, 0x2, UPT ;  /* 0x000000020900788c */ /* 0x000fe2000bf25270 */
[----:B------:R-:W-:Y:S01]  /*39a0*/  PLOP3.LUT P0, PT, PT, PT, UP0, 0x80, 0x8 ;  /* 0x000000000008781c */ /* 0x000fe20003f0f008 */
[----:B------:R-:W-:Y:S02]  /*39b0*/  UIMAD UR6, UR5, 0xe00, UR4 ;  /* 0x00000e00050678a4 */ /* 0x000fe4000f8e0204 */
[----:B------:R-:W-:Y:S02]  /*39c0*/  ULEA UR8, UR5, UR72, 0xb ;  /* 0x0000004805087291 */ /* 0x000fe4000f8e58ff */
[----:B------:R-:W-:Y:S02]  /*39d0*/  USEL UR7, URZ, 0x1, UP1 ;  /* 0x00000001ff077887 */ /* 0x000fe40008800000 */
[----:B------:R-:W-:Y:S02]  /*39e0*/  USEL UR5, UR9, URZ, UP1 ;  /* 0x000000ff09057287 */ /* 0x000fe40008800000 */
[----:B------:R-:W-:Y:S02]  /*39f0*/  UIADD3 UR22, UPT, UPT, UR6, 0x2, URZ ;  /* 0x0000000206167890 */ /* 0x000fe4000fffe0ff */
[----:B------:R-:W-:Y:S01]  /*3a00*/  @UP0 ULEA UR9, UR5, UR70, 0x3 ;  /* 0x0000004605090291 */ /* 0x000fe2000f8e18ff */
[----:B------:R-:W-:Y:S01]  /*3a10*/  LOP3.LUT R8, R8, UR7, RZ, 0x3c, !PT ;  /* 0x0000000708087c12 */ /* 0x000fe2000f8e3cff */
[----:B------:R-:W-:Y:S02]  /*3a20*/  UIADD3 UR18, UPT, UPT, UR8, 0x2, URZ ;  /* 0x0000000208127890 */ /* 0x000fe4000fffe0ff */
[----:B------:R-:W-:Y:S01]  /*3a30*/  UIADD3 UR14, UPT, UPT, UR6, 0x4, URZ ;  /* 0x00000004060e7890 */ /* 0x000fe2000fffe0ff */
[----:B------:R-:W-:Y:S01]  /*3a40*/  @P0 SHF.L.U32 R0, R8, 0x1f, RZ ;  /* 0x0000001f08000819 */ /* 0x000fe200000006ff */
[----:B------:R-:W-:Y:S02]  /*3a50*/  UIADD3 UR12, UPT, UPT, UR8, 0x4, URZ ;  /* 0x00000004080c7890 */ /* 0x000fe4000fffe0ff */
[----:B------:R-:W-:Y:S01]  /*3a60*/  UIADD3 UR66, UPT, UPT, UR6, 0x6, URZ ;  /* 0x0000000606427890 */ /* 0x000fe2000fffe0ff */
[----:B------:R2:W3:Y:S01]  /*3a70*/  @P0 SYNCS.PHASECHK.TRANS64.TRYWAIT P2, [UR9], R0 ;  /* 0x00000000ff0005a7 */ /* 0x0004e20008041109 */
[----:B------:R-:W-:Y:S02]  /*3a80*/  UIADD3 UR64, UPT, UPT, UR8, 0x6, URZ ;  /* 0x0000000608407890 */ /* 0x000fe4000fffe0ff */
        /* <DEDUP_REMOVED lines=22> */
[----:B------:R-:W-:Y:S01]  /*3bf0*/  UIADD3 UR11, UPT, UPT, UR11, -0x1, URZ ;  /* 0xffffffff0b0b7890 */ /* 0x000fe2000fffe0ff */
[----:B------:R-:W-:Y:S01]  /*3c00*/  UMOV UR7, 0x40004040 ;  /* 0x4000404000077882 */ /* 0x000fe20000000000 */
[----:B------:R-:W-:Y:S01]  /*3c10*/  UMOV UR74, 0x0 ;  /* 0x00000000004a7882 */ /* 0x000fe20000000000 */
[----:B------:R-:W-:Y:S01]  /*3c20*/  UMOV UR75, 0x41c0010 ;  /* 0x041c0010004b7882 */ /* 0x000fe20000000000 */
[----:B------:R-:W-:Y:S01]  /*3c30*/  UMOV UR9, 0x40004040 ;  /* 0x4000404000097882 */ /* 0x000fe20000000000 */
[----:B------:R-:W-:Y:S01]  /*3c40*/  UMOV UR23, 0x40004040 ;  /* 0x4000404000177882 */ /* 0x000fe20000000000 */
[----:B------:R1:W-:Y:S01]  /*3c50*/  UTCHMMA gdesc[UR8], gdesc[UR6], tmem[UR10], tmem[UR74], idesc[UR75], UP2 ;  /* 0x00ff4a06080075ea */ /* 0x0003e2000900000a */
[----:B------:R-:W-:Y:S01]  /*3c60*/  UPLOP3.LUT UP2, UPT, UPT, UPT, UPT, 0x80, 0x8 ;  /* 0x000000000008789c */ /* 0x000fe20003f4f070 */
[----:B------:R-:W-:Y:S01]  /*3c70*/  UMOV UR19, 0x40004040 ;  /* 0x4000404000137882 */ /* 0x000fe20000000000 */
[----:B------:R-:W-:Y:S01]  /*3c80*/  UMOV UR15, 0x40004040 ;  /* 0x40004040000f7882 */ /* 0x000fe20000000000 */
[----:B------:R4:W-:Y:S01]  /*3c90*/  UTCHMMA gdesc[UR18], gdesc[UR22], tmem[UR10], tmem[UR74], idesc[UR75], UPT ;  /* 0x00ff4a16120075ea */ /* 0x0009e2000b80000a */
[----:B------:R-:W-:Y:S01]  /*3ca0*/  UMOV UR13, 0x40004040 ;  /* 0x40004040000d7882 */ /* 0x000fe20000000000 */
        /* <DEDUP_REMOVED lines=18> */
[----:B-1----:R-:W-:Y:S02]  /*3dd0*/  UIADD3 UR6, UPT, UPT, UR6, 0xa86, URZ ;  /* 0x00000a8606067890 */ /* 0x002fe4000fffe0ff */
[----:B------:R-:W-:Y:S01]  /*3de0*/  UIADD3 UR8, UPT, UPT, UR8, 0x606, URZ ;  /* 0x0000060608087890 */ /* 0x000fe2000fffe0ff */
[----:B------:R-:W-:Y:S01]  /*3df0*/  UMOV UR31, 0x40004040 ;  /* 0x40004040001f7882 */ /* 0x000fe20000000000 */
[----:B----4-:R-:W-:Y:S01]  /*3e00*/  UMOV UR22, 0x0 ;  /* 0x0000000000167882 */ /* 0x010fe20000000000 */
[----:B------:R-:W-:Y:S01]  /*3e10*/  UMOV UR23, 0x41c0010 ;  /* 0x041c001000177882 */ /* 0x000fe20000000000 */
[----:B------:R-:W-:Y:S01]  /*3e20*/  R2UR.FILL UR75, R3 ;  /* 0x00000000034b72ca */ /* 0x000fe200004e0000 */
[----:B------:R1:W-:Y:S01]  /*3e30*/  UTCHMMA gdesc[UR12], gdesc[UR14], tmem[UR10], tmem[UR22], idesc[UR23], UPT ;  /* 0x00ff160e0c0075ea */ /* 0x0003e2000b80000a */
[----:B------:R-:W-:Y:S01]  /*3e40*/  R2UR.FILL UR74, R2 ;  /* 0x00000000024a72ca */ /* 0x000fe200004e0000 */
[----:B------:R2:W-:Y:S01]  /*3e50*/  UTCHMMA gdesc[UR64], gdesc[UR66], tmem[UR10], tmem[UR22], idesc[UR23], UPT ;  /* 0x00ff1642400075ea */ /* 0x0005e2000b80000a */
[----:B------:R-:W-:Y:S01]  /*3e60*/  UMOV UR18, 0x0 ;  /* 0x0000000000127882 */ /* 0x000fe20000000000 */
[----:B------:R-:W-:Y:S01]  /*3e70*/  UMOV UR19, 0x41c0010 ;  /* 0x041c001000137882 */ /* 0x000fe20000000000 */
[----:B------:R2:W-:Y:S01]  /*3e80*/  UTCHMMA gdesc[UR60], gdesc[UR62], tmem[UR10], tmem[UR22], idesc[UR23], UPT ;  /* 0x00ff163e3c0075ea */ /* 0x0005e2000b80000a */
[----:B------:R2:W-:Y:S01]  /*3e90*/  UTCHMMA gdesc[UR56], gdesc[UR58], tmem[UR10], tmem[UR18], idesc[UR19], UPT ;  /* 0x00ff123a380075ea */ /* 0x0005e2000b80000a */
[----:B------:R2:W-:Y:S01]  /*3ea0*/  UTCHMMA gdesc[UR52], gdesc[UR54], tmem[UR10], tmem[UR18], idesc[UR19], UPT ;  /* 0x00ff1236340075ea */ /* 0x0005e2000b80000a */
[----:B------:R-:W-:Y:S01]  /*3eb0*/  UMOV UR29, 0x40004040 ;  /* 0x40004040001d7882 */ /* 0x000fe20000000000 */
[----:B------:R-:W-:Y:S01]  /*3ec0*/  UMOV UR27, 0x40004040 ;  /* 0x40004040001b7882 */ /* 0x000fe20000000000 */
[----:B------:R-:W-:Y:S01]  /*3ed0*/  UMOV UR25, 0x40004040 ;  /* 0x4000404000197882 */ /* 0x000fe20000000000 */
[----:B------:R-:W-:Y:S01]  /*3ee0*/  UMOV UR21, 0x40004040 ;  /* 0x4000404000157882 */ /* 0x000fe20000000000 */
[----:B------:R-:W-:Y:S01]  /*3ef0*/  UMOV UR17, 0x40004040 ;  /* 0x4000404000117882 */ /* 0x000fe20000000000 */
[----:B-1----:R-:W-:Y:S01]  /*3f00*/  UMOV UR12, 0x0 ;  /* 0x00000000000c7882 */ /* 0x002fe20000000000 */
[----:B------:R-:W-:Y:S01]  /*3f10*/  UMOV UR13, 0x41c0010 ;  /* 0x041c0010000d7882 */ /* 0x000fe20000000000 */
[----:B------:R-:W-:Y:S01]  /*3f20*/  UMOV UR14, 0x0 ;  /* 0x00000000000e7882 */ /* 0x000fe20000000000 */
[----:B------:R2:W-:Y:S01]  /*3f30*/  UTCHMMA gdesc[UR48], gdesc[UR50], tmem[UR10], tmem[UR12], idesc[UR13], UPT ;  /* 0x00ff0c32300075ea */ /* 0x0005e2000b80000a */
[----:B------:R2:W-:Y:S01]  /*3f40*/  UTCHMMA gdesc[UR44], gdesc[UR46], tmem[UR10], tmem[UR12], idesc[UR13], UPT ;  /* 0x00ff0c2e2c0075ea */ /* 0x0005e2000b80000a */
[----:B------:R2:W-:Y:S01]  /*3f50*/  UTCHMMA gdesc[UR40], gdesc[UR42], tmem[UR10], tmem[UR12], idesc[UR13], UPT ;  /* 0x00ff0c2a280075ea */ /* 0x0005e2000b80000a */
[----:B------:R2:W-:Y:S01]  /*3f60*/  UTCHMMA gdesc[UR36], gdesc[UR38], tmem[UR10], tmem[UR22], idesc[UR23], UPT ;  /* 0x00ff1626240075ea */ /* 0x0005e2000b80000a */
[----:B------:R-:W-:Y:S01]  /*3f70*/  UMOV UR15, 0x41c0010 ;  /* 0x041c0010000f7882 */ /* 0x000fe20000000000 */
[----:B------:R2:W-:Y:S01]  /*3f80*/  UTCHMMA gdesc[UR32], gdesc[UR34], tmem[UR10], tmem[UR18], idesc[UR19], UPT ;  /* 0x00ff1222200075ea */ /* 0x0005e2000b80000a */
[----:B------:R2:W-:Y:S01]  /*3f90*/  UTCHMMA gdesc[UR28], gdesc[UR30], tmem[UR10], tmem[UR14], idesc[UR15], UPT ;  /* 0x00ff0e1e1c0075ea */ /* 0x0005e2000b80000a */
[----:B------:R2:W-:Y:S01]  /*3fa0*/  UTCHMMA gdesc[UR24], gdesc[UR26], tmem[UR10], tmem[UR12], idesc[UR13], UPT ;  /* 0x00ff0c1a180075ea */ /* 0x0005e2000b80000a */
[----:B------:R2:W-:Y:S01]  /*3fb0*/  UTCHMMA gdesc[UR16], gdesc[UR20], tmem[UR10], tmem[UR76], idesc[UR77], UPT ;  /* 0x00ff4c14100075ea */ /* 0x0005e2000b80000a */
[----:B------:R2:W-:Y:S01]  /*3fc0*/  UTCHMMA gdesc[UR8], gdesc[UR6], tmem[UR10], tmem[UR74], idesc[UR75], UPT ;  /* 0x00ff4a06080075ea */ /* 0x0005e2000b80000a */
[----:B------:R2:W-:Y:S01]  /*3fd0*/  UTCBAR.MULTICAST [UR69], URZ, UR71 ;  /* 0x000000ff450073e9 */ /* 0x0005e20008000847 */
[----:B---3--:R-:W-:Y:S05]  /*3fe0*/  BRA.U UP3, `(.L_x_67) ;  /* 0xfffffff903347547 */ /* 0x008fea000b83ffff */
.L_x_64:
[----:B--2---:R-:W-:Y:S02]  /*3ff0*/  R2UR UR6, R13 ;  /* 0x000000000d0672ca */ /* 0x004fe400000e0000 */
[----:B------:R-:W-:-:S04]  /*4000*/  ISETP.NE.AND P0, PT, R10, 0x2, PT ;  /* 0x000000020a00780c */ /* 0x000fc80003f05270 */
[----:B-1----:R-:W-:Y:S02]  /*4010*/  SEL R0, RZ, 0x1, P0 ;  /* 0x00000001ff007807 */ /* 0x002fe40000000000 */
[----:B------:R-:W-:Y:S02]  /*4020*/  SEL R10, R10, RZ, P0 ;  /* 0x000000ff0a0a7207 */ /* 0x000fe40000000000 */
[----:B------:R-:W-:-:S03]  /*4030*/  LOP3.LUT R9, R9, R0, RZ, 0x3c, !PT ;  /* 0x0000000009097212 */ /* 0x000fc600078e3cff */
[----:B------:R-:W-:Y:S02]  /*4040*/  UIADD3 UR7, UPT, UPT, UR6, 0x70, URZ ;  /* 0x0000007006077890 */ /* 0x000fe4000fffe0ff */
[----:B------:R-:W-:-:S04]  /*4050*/  UIADD3 UR6, UPT, UPT, UR73, 0x1, URZ ;  /* 0x0000000149067890 */ /* 0x000fc8000fffe0ff */
[----:B------:R-:W-:-:S03]  /*4060*/  UISETP.NE.AND UP0, UPT, UR6, 0x4, UPT ;  /* 0x000000040600788c */ /* 0x000fc6000bf05270 */
[----:B------:R1:W-:Y:S01]  /*4070*/  UTCBAR [UR7], URZ ;  /* 0x000000ff070073e9 */ /* 0x0003e200080000ff */
[----:B------:R-:W-:Y:S02]  /*4080*/  USEL UR8, URZ, 0x1, UP0 ;  /* 0x00000001ff087887 */ /* 0x000fe40008000000 */
[----:B------:R-:W-:-:S04]  /*4090*/  USEL UR73, UR6, URZ, UP0 ;  /* 0x000000ff06497287 */ /* 0x000fc80008000000 */
[----:B------:R-:W-:Y:S01]  /*40a0*/  LOP3.LUT R11, R11, UR8, RZ, 0x3c, !PT ;  /* 0x000000080b0b7c12 */ /* 0x000fe2000f8e3cff */
[----:B------:R-:W-:Y:S07]  /*40b0*/  @P1 BRA `(.L_x_68) ;  /* 0xfffffff400681947 */ /* 0x000fee000383ffff */
[----:B------:R-:W2:Y:S01]  /*40c0*/  S2UR UR8, SR_CgaCtaId ;  /* 0x00000000000879c3 */ /* 0x000ea20000008800 */
[----:B------:R-:W-:Y:S01]  /*40d0*/  ELECT P0, URZ, PT ;  /* 0x0000000000ff782f */ /* 0x000fe20003800000 */
[----:B------:R-:W-:Y:S01]  /*40e0*/  IMAD.MOV.U32 R0, RZ, RZ, 0x1 ;  /* 0x00000001ff007424 */ /* 0x000fe200078e00ff */
[----:B------:R-:W-:Y:S01]  /*40f0*/  UIADD3 UR70, UPT, UPT, UR70, 0x90, URZ ;  /* 0x0000009046467890 */ /* 0x000fe2000fffe0ff */
[----:B------:R-:W-:Y:S01]  /*4100*/  SHF.L.U32 R3, R11, 0x1f, RZ ;  /* 0x0000001f0b037819 */ /* 0x000fe200000006ff */
[----:B------:R-:W-:-:S03]  /*4110*/  UMOV UR4, 0x40 ;  /* 0x0000004000047882 */ /* 0x000fc60000000000 */
[----:B------:R-:W-:Y:S01]  /*4120*/  UVIRTCOUNT.DEALLOC.SMPOOL 0x80 ;  /* 0x000000800000784c */ /* 0x000fe20000000000 */
[----:B--2---:R-:W-:Y:S02]  /*4130*/  ULEA UR8, UR8, UR4, 0x18 ;  /* 0x0000000408087291 */ /* 0x004fe4000f8ec0ff */
[----:B------:R-:W-:-:S07]  /*4140*/  ULEA UR4, UR73, UR70, 0x3 ;  /* 0x0000004649047291 */ /* 0x000fce000f8e18ff */
[----:B------:R2:W-:Y:S02]  /*4150*/  @P0 STS.U8 [UR8+0x1c], R0 ;  /* 0x00001c00ff000988 */ /* 0x0005e40008000008 */
[----:B------:R-:W3:Y:S02]  /*4160*/  SYNCS.PHASECHK.TRANS64.TRYWAIT P0, [UR4], R3 ;  /* 0x00000003ff0075a7 */ /* 0x000ee40008001104 */
[----:B--23--:R-:W-:Y:S05]  /*4170*/  @!P0 BRA `(.L_x_69) ;  /* 0x0000004800408947 */ /* 0x00cfea0003800000 */
.L_x_133:
[----:B------:R-:W-:-:S04]  /*4180*/  UIADD3 UR4, UPT, UPT, UR73, 0x1, URZ ;  /* 0x0000000149047890 */ /* 0x000fc8000fffe0ff */
[----:B------:R-:W-:-:S04]  /*4190*/  UISETP.NE.AND UP0, UPT, UR4, 0x4, UPT ;  /* 0x000000040400788c */ /* 0x000fc8000bf05270 */
[----:B------:R-:W-:Y:S02]  /*41a0*/  USEL UR6, URZ, 0x1, UP0 ;  /* 0x00000001ff067887 */ /* 0x000fe40008000000 */
[----:B------:R-:W-:-:S04]  /*41b0*/  USEL UR4, UR4, URZ, UP0 ;  /* 0x000000ff04047287 */ /* 0x000fc80008000000 */
[----:B------:R-:W-:Y:S01]  /*41c0*/  ULEA UR5, UR4, UR70, 0x3 ;  /* 0x0000004604057291 */ /* 0x000fe2000f8e18ff */
[----:B------:R-:W-:-:S04]  /*41d0*/  LOP3.LUT R2, R11, UR6, RZ, 0x3c, !PT ;  /* 0x000000060b027c12 */ /* 0x000fc8000f8e3cff */
[----:B--2---:R-:W-:-:S04]  /*41e0*/  SHF.L.U32 R3, R2, 0x1f, RZ ;  /* 0x0000001f02037819 */ /* 0x004fc800000006ff */
[----:B------:R-:W2:Y:S02]  /*41f0*/  SYNCS.PHASECHK.TRANS64.TRYWAIT P0, [UR5], R3 ;  /* 0x00000003ff0075a7 */ /* 0x000ea40008001105 */
[----:B--2---:R-:W-:Y:S05]  /*4200*/  @!P0 BRA `(.L_x_70) ;  /* 0x0000004800348947 */ /* 0x004fea0003800000 */
.L_x_135:
        /* <DEDUP_REMOVED lines=9> */
.L_x_137:
[----:B------:R-:W-:-:S04]  /*42a0*/  UIADD3 UR4, UPT, UPT, UR4, 0x1, URZ ;  /* 0x0000000104047890 */ /* 0x000fc8000fffe0ff */
[----:B------:R-:W-:-:S04]  /*42b0*/  UISETP.NE.AND UP0, UPT, UR4, 0x4, UPT ;  /* 0x000000040400788c */ /* 0x000fc8000bf05270 */
[----:B------:R-:W-:Y:S02]  /*42c0*/  USEL UR5, URZ, 0x1, UP0 ;  /* 0x00000001ff057887 */ /* 0x000fe40008000000 */
[----:B------:R-:W-:-:S04]  /*42d0*/  USEL UR4, UR4, URZ, UP0 ;  /* 0x000000ff04047287 */ /* 0x000fc80008000000 */
[----:B------:R-:W-:Y:S01]  /*42e0*/  ULEA UR4, UR4, UR70, 0x3 ;  /* 0x0000004604047291 */ /* 0x000fe2000f8e18ff */
[----:B--2---:R-:W-:-:S04]  /*42f0*/  LOP3.LUT R3, R2, UR5, RZ, 0x3c, !PT ;  /* 0x0000000502037c12 */ /* 0x004fc8000f8e3cff */
[----:B------:R-:W-:-:S04]  /*4300*/  SHF.L.U32 R3, R3, 0x1f, RZ ;  /* 0x0000001f03037819 */ /* 0x000fc800000006ff */
[----:B------:R-:W2:Y:S02]  /*4310*/  SYNCS.PHASECHK.TRANS64.TRYWAIT P0, [UR4], R3 ;  /* 0x00000003ff0075a7 */ /* 0x000ea40008001104 */
[----:B--2---:R-:W-:Y:S05]  /*4320*/  @!P0 BRA `(.L_x_72) ;  /* 0x00000048001c8947 */ /* 0x004fea0003800000 */
.L_x_139:
[----:B------:R-:W-:Y:S01]  /*4330*/  NOP ;  /* 0x0000000000007918 */ /* 0x000fe20000000000 */
[----:B--2---:R-:W2:Y:S01]  /*4340*/  LDS R0, [UR8+0x14] ;  /* 0x00001408ff007984 */ /* 0x004ea20008000800 */
[----:B------:R-:W-:Y:S01]  /*4350*/  R2UR UR4, R15 ;  /* 0x000000000f0472ca */ /* 0x000fe200000e0000 */
[----:B------:R-:W-:Y:S01]  /*4360*/  UMOV UR5, 0xffff ;  /* 0x0000ffff00057882 */ /* 0x000fe20000000000 */
[----:B------:R-:W-:-:S11]  /*4370*/  UMOV UR6, 0x1 ;  /* 0x0000000100067882 */ /* 0x000fd60000000000 */
[----:B------:R-:W-:-:S04]  /*4380*/  ULOP3.LUT UR4, UR4, 0xffff, URZ, 0xc0, !UPT ;  /* 0x0000ffff04047892 */ /* 0x000fc8000f8ec0ff */
[----:B------:R-:W-:-:S04]  /*4390*/  USHF.R.U32.HI UR4, URZ, 0x5, UR4 ;  /* 0x00000005ff047899 */ /* 0x000fc80008011604 */
[----:B------:R-:W-:Y:S02]  /*43a0*/  USHF.L.U32 UR5, UR5, UR4, URZ ;  /* 0x0000000405057299 */ /* 0x000fe400080006ff */
[----:B------:R-:W-:-:S04]  /*43b0*/  USHF.L.U32 UR4, UR6, UR4, URZ ;  /* 0x0000000406047299 */ /* 0x000fc800080006ff */
[----:B--2---:R-:W-:-:S04]  /*43c0*/  LOP3.LUT R0, R0, UR5, RZ, 0xc0, !PT ;  /* 0x0000000500007c12 */ /* 0x004fc8000f8ec0ff */
[----:B------:R-:W-:-:S13]  /*43d0*/  ISETP.NE.AND P0, PT, R0, UR5, PT ;  /* 0x0000000500007c0c */ /* 0x000fda000bf05270 */
[----:B------:R-:W-:Y:S05]  /*43e0*/  @P0 BRA `(.L_x_73) ;  /* 0x0000000000580947 */ /* 0x000fea0003800000 */
[----:B------:R-:W2:Y:S02]  /*43f0*/  LDS R0, [UR8+0x18] ;  /* 0x00001808ff007984 */ /* 0x000ea40008000800 */
[----:B--2---:R-:W-:-:S04]  /*4400*/  LOP3.LUT R0, R0, UR4, RZ, 0xc0, !PT ;  /* 0x0000000400007c12 */ /* 0x004fc8000f8ec0ff */
[----:B------:R-:W-:-:S13]  /*4410*/  ISETP.NE.AND P0, PT, R0, UR4, PT ;  /* 0x0000000400007c0c */ /* 0x000fda000bf05270 */
[----:B------:R-:W-:Y:S05]  /*4420*/  @P0 BRA `(.L_x_74) ;  /* 0x00000000003c0947 */ /* 0x000fea0003800000 */
[----:B------:R-:W2:Y:S01]  /*4430*/  S2R R2, SR_LANEID ;  /* 0x0000000000027919 */ /* 0x000ea20000000000 */
[----:B------:R-:W-:Y:S01]  /*4440*/  ULOP3.LUT UR5, URZ, UR5, URZ, 0x33, !UPT ;  /* 0x00000005ff057292 */ /* 0x000fe2000f8e33ff */
[----:B------:R-:W-:Y:S01]  /*4450*/  LOP3.LUT R4, RZ, UR4, RZ, 0x33, !PT ;  /* 0x00000004ff047c12 */ /* 0x000fe2000f8e33ff */
[----:B------:R-:W-:Y:S02]  /*4460*/  VOTEU.ANY UR4, UPT, PT ;  /* 0x0000000000047886 */ /* 0x000fe400038e0100 */
[----:B------:R-:W-:Y:S01]  /*4470*/  UFLO.U32 UR4, UR4 ;  /* 0x00000004000472bd */ /* 0x000fe200080e0000 */
[----:B------:R-:W3:Y:S01]  /*4480*/  REDUX UR6, R4 ;  /* 0x00000000040673c4 */ /* 0x000ee20000000000 */
[----:B------:R-:W-:-:S06]  /*4490*/  IMAD.U32 R0, RZ, RZ, UR5 ;  /* 0x00000005ff007e24 */ /* 0x000fcc000f8e00ff */
[----:B------:R4:W-:Y:S01]  /*44a0*/  UTCATOMSWS.AND URZ, UR5 ;  /* 0x0000000500ff79e3 */ /* 0x0009e20008000000 */
[----:B-1----:R-:W1:Y:S01]  /*44b0*/  REDUX UR7, R0 ;  /* 0x00000000000773c4 */ /* 0x002e620000000000 */
[----:B--2---:R-:W-:Y:S01]  /*44c0*/  ISETP.EQ.U32.AND P0, PT, R2, UR4, PT ;  /* 0x0000000402007c0c */ /* 0x004fe2000bf02070 */
[----:B---3--:R-:W-:Y:S01]  /*44d0*/  IMAD.U32 R2, RZ, RZ, UR6 ;  /* 0x00000006ff027e24 */ /* 0x008fe2000f8e00ff */
[----:B-1----:R-:W-:-:S11]  /*44e0*/  MOV R3, UR7 ;  /* 0x0000000700037c02 */ /* 0x002fd60008000f00 */
[----:B------:R4:W-:Y:S04]  /*44f0*/  @P0 ATOMS.AND RZ, [UR8+0x14], R3 ;  /* 0x00001403ffff098c */ /* 0x0009e8000a800008 */
[----:B------:R4:W-:Y:S01]  /*4500*/  @P0 ATOMS.AND RZ, [UR8+0x18], R2 ;  /* 0x00001802ffff098c */ /* 0x0009e2000a800008 */
[----:B------:R-:W-:Y:S05]  /*4510*/  BRA `(.L_x_75) ;  /* 0x0000000000147947 */ /* 0x000fea0003800000 */
.L_x_74:
[----:B------:R-:W-:Y:S02]  /*4520*/  MOV R2, 0x4540 ;  /* 0x0000454000027802 */ /* 0x000fe40000000f00 */
[----:B-1---5:R-:W-:Y:S05]  /*4530*/  CALL.REL.NOINC `($__internal_0_$__cuda_sm10x_tcgen05_guardrail_trap_col_being_dealloced_not_returned_by_alloc) ;  /* 0x0000004800487944 */ /* 0x022fea0003c00000 */
[----:B------:R-:W-:Y:S05]  /*4540*/  BRA `(.L_x_75) ;  /* 0x0000000000087947 */ /* 0x000fea0003800000 */
.L_x_73:
[----:B------:R-:W-:Y:S02]  /*4550*/  MOV R2, 0x4570 ;  /* 0x0000457000027802 */ /* 0x000fe40000000f00 */
[----:B-1---5:R-:W-:Y:S05]  /*4560*/  CALL.REL.NOINC `($__internal_2_$__cuda_sm10x_tcgen05_guardrail_trap_unallocated_columns_being_dealloced) ;  /* 0x0000004800547944 */ /* 0x022fea0003c00000 */
.L_x_75:
[----:B------:R-:W-:Y:S01]  /*4570*/  NOP ;  /* 0x0000000000007918 */ /* 0x000fe20000000000 */
[----:B----4-:R-:W-:Y:S05]  /*4580*/  EXIT ;  /* 0x000000000000794d */ /* 0x010fea0003800000 */
.L_x_57:
[----:B------:R-:W-:-:S09]  /*4590*/  UISETP.NE.OR UP0, UPT, UR18, 0x3, !UP3 ;  /* 0x000000031200788c */ /* 0x000fd2000df05670 */
[----:B------:R-:W-:Y:S05]  /*45a0*/  BRA.U UP0, `(.L_x_76) ;  /* 0x0000001100007547 */ /* 0x000fea000b800000 */
[----:B------:R-:W2:Y:S01]  /*45b0*/  LDCU.64 UR4, c[0x0][0x888] ;  /* 0x00011100ff0477ac */ /* 0x000ea20008000a00 */
[----:B------:R-:W3:Y:S01]  /*45c0*/  LDC.64 R12, c[0x0][0x348] ;  /* 0x0000d200ff0c7b82 */ /* 0x000ee20000000a00 */
[----:B------:R-:W-:Y:S02]  /*45d0*/  HFMA2 R9, -RZ, RZ, 0, 0 ;  /* 0x00000000ff097431 */ /* 0x000fe400000001ff */
[----:B------:R-:W-:Y:S01]  /*45e0*/  IMAD.MOV.U32 R11, RZ, RZ, 0x1 ;  /* 0x00000001ff0b7424 */ /* 0x000fe200078e00ff */
[----:B------:R-:W4:Y:S01]  /*45f0*/  LDCU UR38, c[0x0][0x370] ;  /* 0x00006e00ff2677ac */ /* 0x000f220008000800 */
[----:B------:R-:W-:Y:S01]  /*4600*/  IMAD.MOV.U32 R10, RZ, RZ, RZ ;  /* 0x000000ffff0a7224 */ /* 0x000fe200078e00ff */
[----:B------:R-:W-:Y:S01]  /*4610*/  MOV R8, 0x3800 ;  /* 0x0000380000087802 */ /* 0x000fe20000000f00 */
[----:B------:R-:W4:Y:S01]  /*4620*/  LDCU.128 UR52, c[0x0][0xb10] ;  /* 0x00016200ff3477ac */ /* 0x000f220008000c00 */
[----:B------:R-:W1:Y:S01]  /*4630*/  LDCU UR37, c[0x0][0x374] ;  /* 0x00006e80ff2577ac */ /* 0x000e620008000800 */
[----:B------:R-:W1:Y:S01]  /*4640*/  LDCU.64 UR42, c[0x0][0x890] ;  /* 0x00011200ff2a77ac */ /* 0x000e620008000a00 */
[----:B--2---:R-:W-:Y:S01]  /*4650*/  UISETP.NE.U32.AND UP0, UPT, UR4, URZ, UPT ;  /* 0x000000ff0400728c */ /* 0x004fe2000bf05070 */
[----:B------:R-:W2:Y:S01]  /*4660*/  LDCU UR15, c[0x0][0xb0c] ;  /* 0x00016180ff0f77ac */ /* 0x000ea20008000800 */
[----:B------:R-:W3:Y:S01]  /*4670*/  LDCU UR50, c[0x0][0xb20] ;  /* 0x00016400ff3277ac */ /* 0x000ee20008000800 */
[----:B------:R-:W3:Y:S01]  /*4680*/  LDCU UR4, c[0x0][0xb30] ;  /* 0x00016600ff0477ac */ /* 0x000ee20008000800 */
[----:B----4-:R-:W-:-:S02]  /*4690*/  UIMAD.WIDE.U32 UR8, UR38, UR52, URZ ;  /* 0x00000034260872a5 */ /* 0x010fc4000f8e00ff */
[----:B-1----:R-:W-:Y:S02]  /*46a0*/  UIMAD.WIDE.U32 UR10, UR37, UR55, URZ ;  /* 0x00000037250a72a5 */ /* 0x002fe4000f8e00ff */
[----:B------:R-:W-:Y:S02]  /*46b0*/  USEL UR49, URZ, 0x1, UP5 ;  /* 0x00000001ff317887 */ /* 0x000fe4000a800000 */
[----:B------:R-:W-:Y:S02]  /*46c0*/  UISETP.NE.U32.AND UP6, UPT, UR42, URZ, UPT ;  /* 0x000000ff2a00728c */ /* 0x000fe4000bfc5070 */
[----:B------:R-:W-:Y:S01]  /*46d0*/  UISETP.NE.AND.EX UP5, UPT, UR5, URZ, UPT, UP0 ;  /* 0x000000ff0500728c */ /* 0x000fe2000bfa5300 */
[----:B------:R-:W-:Y:S01]  /*46e0*/  UMOV UR6, 0x400 ;  /* 0x0000040000067882 */ /* 0x000fe20000000000 */
[----:B------:R-:W-:Y:S01]  /*46f0*/  UISETP.NE.AND UP0, UPT, UR45, 0x1, UPT ;  /* 0x000000012d00788c */ /* 0x000fe2000bf05270 */
[----:B------:R-:W-:Y:S01]  /*4700*/  UMOV UR8, UR9 ;  /* 0x0000000900087c82 */ /* 0x000fe20008000000 */
[----:B------:R-:W-:Y:S01]  /*4710*/  UMOV UR44, UR11 ;  /* 0x0000000b002c7c82 */ /* 0x000fe20008000000 */
[----:B--2---:R-:W-:Y:S01]  /*4720*/  UISETP.NE.AND UP0, UPT, UR15, 0x1, UPT ;  /* 0x000000010f00788c */ /* 0x004fe2000bf05270 */
[----:B------:R-:W-:Y:S01]  /*4730*/  UMOV UR21, URZ ;  /* 0x000000ff00157c82 */ /* 0x000fe20008000000 */
[----:B------:R-:W-:-:S02]  /*4740*/  UPLOP3.LUT UP1, UPT, UPT, UPT, UPT, 0x40, 0x4 ;  /* 0x000000000004789c */ /* 0x000fc40003f2e870 */
[----:B------:R-:W-:Y:S01]  /*4750*/  UISETP.GE.AND UP3, UPT, UR45, 0x1, UPT ;  /* 0x000000012d00788c */ /* 0x000fe2000bf66270 */
[----:B------:R-:W1:Y:S01]  /*4760*/  LDCU.64 UR22, c[0x0][0xb28] ;  /* 0x00016500ff1677ac */ /* 0x000e620008000a00 */
[----:B------:R-:W-:Y:S02]  /*4770*/  ULEA UR6, UR39, UR6, 0x18 ;  /* 0x0000000627067291 */ /* 0x000fe4000f8ec0ff */
[----:B------:R-:W-:Y:S02]  /*4780*/  UISETP.NE.AND.EX UP6, UPT, UR43, URZ, UPT, UP6 ;  /* 0x000000ff2b00728c */ /* 0x000fe4000bfc5360 */
[----:B------:R-:W-:Y:S02]  /*4790*/  USHF.R.U32.HI UR47, URZ, UR53, UR8 ;  /* 0x00000035ff2f7299 */ /* 0x000fe40008011608 */
[----:B---3--:R-:W-:Y:S02]  /*47a0*/  USHF.R.U32.HI UR44, URZ, UR50, UR44 ;  /* 0x00000032ff2c7299 */ /* 0x008fe4000801162c */
[----:B------:R-:W-:-:S02]  /*47b0*/  UISETP.NE.AND UP0, UPT, UR54, 0x1, UPT ;  /* 0x000000013600788c */ /* 0x000fc4000bf05270 */
[----:B------:R-:W-:-:S11]  /*47c0*/  UISETP.NE.AND UP4, UPT, UR4, 0x1, UPT ;  /* 0x000000010400788c */ /* 0x000fd6000bf85270 */
.L_x_84:
[C---:B------:R-:W-:Y:S02]  /*47d0*/  LEA R3, R10.reuse, UR6, 0x3 ;  /* 0x000000060a037c11 */ /* 0x040fe4000f8e18ff */
[----:B------:R-:W-:Y:S02]  /*47e0*/  SHF.L.U32 R0, R9, 0x1f, RZ ;  /* 0x0000001f09007819 */ /* 0x000fe400000006ff */
[----:B------:R-:W-:Y:S02]  /*47f0*/  LEA R5, R10, UR6, 0x4 ;  /* 0x000000060a057c11 */ /* 0x000fe4000f8e20ff */
[----:B--2---:R-:W2:Y:S02]  /*4800*/  SYNCS.PHASECHK.TRANS64.TRYWAIT P0, [R3+URZ+0x50], R0 ;  /* 0x00005000030075a7 */ /* 0x004ea400080011ff */
[----:B--2---:R-:W-:Y:S05]  /*4810*/  @!P0 BRA `(.L_x_77) ;  /* 0x0000004000f88947 */ /* 0x004fea0003800000 */
.L_x_140:
[----:B------:R-:W3:Y:S01]  /*4820*/  LDS.128 R4, [R5+0xe0] ;  /* 0x0000e00005047984 */ /* 0x000ee20000000c00 */
[----:B------:R-:W-:Y:S01]  /*4830*/  UISETP.GE.AND UP0, UPT, UR45, 0x1, UPT ;  /* 0x000000012d00788c */ /* 0x000fe2000bf06270 */
[----:B------:R-:W-:Y:S01]  /*4840*/  @!PT LDS RZ, [RZ] ;  /* 0x00000000fffff984 */ /* 0x000fe20000000800 */
[----:B------:R-:W-:Y:S01]  /*4850*/  @!PT LDS RZ, [RZ] ;  /* 0x00000000fffff984 */ /* 0x000fe20000000800 */
[----:B------:R-:W-:Y:S01]  /*4860*/  @!PT LDS RZ, [RZ] ;  /* 0x00000000fffff984 */ /* 0x000fe20000000800 */
[----:B------:R-:W-:Y:S01]  /*4870*/  @!PT LDS RZ, [RZ] ;  /* 0x00000000fffff984 */ /* 0x000fe20000000800 */
[----:B------:R4:W-:Y:S06]  /*4880*/  MEMBAR.ALL.CTA ;  /* 0x0000000000007992 */ /* 0x0009ec0000008000 */
[----:B----4-:R-:W4:Y:S01]  /*4890*/  FENCE.VIEW.ASYNC.S ;  /* 0x00000000000073c6 */ /* 0x010f220000000000 */
[----:B---3--:R-:W-:Y:S11]  /*48a0*/  LOP3.LUT P0, RZ, R6, 0x1, RZ, 0xc0, !PT ;  /* 0x0000000106ff7812 */ /* 0x008ff6000780c0ff */
[----:B------:R-:W-:Y:S02]  /*48b0*/  @!UPT UIADD3 URZ, UPT, UPT, URZ, URZ, URZ ;  /* 0x000000fffffff290 */ /* 0x000fe4000fffe0ff */
[----:B----4-:R-:W-:Y:S01]  /*48c0*/  VOTEU.ANY UP3, P0 ;  /* 0x0000000000ff7886 */ /* 0x010fe20000060100 */
[----:B------:R-:W-:Y:S11]  /*48d0*/  PLOP3.LUT P0, PT, PT, PT, UP3, 0x80, 0x8 ;  /* 0x000000000008781c */ /* 0x000ff60003f0f038 */
[----:B------:R-:W-:Y:S02]  /*48e0*/  @!UPT UIADD3 URZ, UPT, UPT, URZ, URZ, URZ ;  /* 0x000000fffffff290 */ /* 0x000fe4000fffe0ff */
[----:B--2---:R-:W-:Y:S02]  /*48f0*/  @P0 SHF.R.U32.HI R0, RZ, 0x10, R5 ;  /* 0x00000010ff000819 */ /* 0x004fe40000011605 */
[----:B------:R-:W-:Y:S02]  /*4900*/  @P0 MOV R2, R4 ;  /* 0x0000000400020202 */ /* 0x000fe40000000f00 */
[----:B------:R-:W-:Y:S01]  /*4910*/  @P0 R2UR UR4, R0 ;  /* 0x00000000000402ca */ /* 0x000fe200000e0000 */
[----:B------:R-:W-:Y:S01]  /*4920*/  VIADD R0, R3, 0x60 ;  /* 0x0000006003007836 */ /* 0x000fe20000000000 */
[----:B------:R-:W-:Y:S02]  /*4930*/  @P0 LOP3.LUT R4, R5, 0xffff, RZ, 0xc0, !PT ;  /* 0x0000ffff05040812 */ /* 0x000fe400078ec0ff */
[----:B------:R-:W-:Y:S02]  /*4940*/  @P0 R2UR UR7, R2 ;  /* 0x00000000020702ca */ /* 0x000fe400000e0000 */
[----:B------:R-:W-:Y:S02]  /*4950*/  PRMT R0, RZ, 0x654, R0 ;  /* 0x00000654ff007816 */ /* 0x000fe40000000000 */
[----:B------:R-:W-:Y:S02]  /*4960*/  @P0 R2UR UR5, R4 ;  /* 0x00000000040502ca */ /* 0x000fe400000e0000 */
[----:B------:R2:W-:Y:S03]  /*4970*/  SYNCS.ARRIVE.TRANS64.RED.A1T0 RZ, [R0+URZ], RZ ;  /* 0x000000ff00ff79a7 */ /* 0x0005e600081004ff */
[----:B------:R-:W-:Y:S04]  /*4980*/  @UP3 UMOV UR29, UR4 ;  /* 0x00000004001d3c82 */ /* 0x000fe80008000000 */
[----:B------:R-:W-:Y:S04]  /*4990*/  @UP3 UMOV UR14, UR7 ;  /* 0x00000007000e3c82 */ /* 0x000fe80008000000 */
[----:B------:R-:W-:Y:S01]  /*49a0*/  @UP3 UMOV UR13, UR5 ;  /* 0x00000005000d3c82 */ /* 0x000fe20008000000 */
[----:B------:R-:W-:Y:S05]  /*49b0*/  BRA.U !UP0, `(.L_x_78) ;  /* 0x0000000108c07547 */ /* 0x000fea000b800000 */
[----:B------:R-:W-:Y:S02]  /*49c0*/  UIMAD.WIDE.U32 UR10, UR13, UR55, URZ ;  /* 0x000000370d0a72a5 */ /* 0x000fe4000f8e00ff */
[----:B------:R-:W-:Y:S02]  /*49d0*/  UP2UR UR12, UPR, URZ, 0x4 ;  /* 0x00000004ff0c7883 */ /* 0x000fe40008000000 */
[----:B------:R-:W-:Y:S02]  /*49e0*/  UISETP.NE.AND UP2, UPT, UR54, 0x1, UPT ;  /* 0x000000013600788c */ /* 0x000fe4000bf45270 */
[----:B------:R-:W-:Y:S02]  /*49f0*/  UIMAD.WIDE.U32 UR16, UR14, UR52, URZ ;  /* 0x000000340e1072a5 */ /* 0x000fe4000f8e00ff */
[----:B------:R-:W-:Y:S02]  /*4a00*/  USEL UR4, UR37, UR44, !UP2 ;  /* 0x0000002c25047287 */ /* 0x000fe4000d000000 */
[----:B------:R-:W-:Y:S02]  /*4a10*/  UISETP.NE.AND UP0, UPT, UR15, 0x1, UPT ;  /* 0x000000010f00788c */ /* 0x000fe4000bf05270 */
[----:B------:R-:W-:Y:S02]  /*4a20*/  UP2UR UR20, UPR, URZ, 0x2 ;  /* 0x00000002ff147883 */ /* 0x000fe40008000000 */
[----:B------:R-:W-:Y:S02]  /*4a30*/  UISETP.NE.AND UP1, UPT, UR45, 0x1, UPT ;  /* 0x000000012d00788c */ /* 0x000fe4000bf25270 */
[----:B-1----:R-:W-:Y:S02]  /*4a40*/  UIMAD.WIDE.U32 UR18, UR4, UR22, URZ ;  /* 0x00000016041272a5 */ /* 0x002fe4000f8e00ff */
[----:B------:R-:W-:Y:S01]  /*4a50*/  USEL UR8, UR38, UR47, !UP0 ;  /* 0x0000002f26087287 */ /* 0x000fe2000c000000 */
[----:B------:R-:W-:Y:S02]  /*4a60*/  UMOV UR5, UR11 ;  /* 0x0000000b00057c82 */ /* 0x000fe40008000000 */
[----:B------:R-:W-:Y:S02]  /*4a70*/  USHF.R.U32.HI UR7, URZ, UR50, UR5 ;  /* 0x00000032ff077299 */ /* 0x000fe40008011605 */
[----:B------:R-:W-:Y:S02]  /*4a80*/  UIMAD.WIDE.U32 UR24, UR8, UR22, URZ ;  /* 0x00000016081872a5 */ /* 0x000fe4000f8e00ff */
[----:B------:R-:W-:Y:S02]  /*4a90*/  USEL UR7, UR13, UR7, !UP2 ;  /* 0x000000070d077287 */ /* 0x000fe4000d000000 */
[----:B------:R-:W-:Y:S02]  /*4aa0*/  UISETP.NE.AND UP2, UPT, UR12, URZ, UPT ;  /* 0x000000ff0c00728c */ /* 0x000fe4000bf45270 */
[----:B------:R-:W-:Y:S01]  /*4ab0*/  UIMAD.WIDE.U32 UR10, UR7, UR22, URZ ;  /* 0x00000016070a72a5 */ /* 0x000fe2000f8e00ff */
[----:B------:R-:W-:Y:S02]  /*4ac0*/  UMOV UR5, UR17 ;  /* 0x0000001100057c82 */ /* 0x000fe40008000000 */
[----:B------:R-:W-:Y:S03]  /*4ad0*/  USHF.R.U32.HI UR9, URZ, UR53, UR5 ;  /* 0x00000035ff097299 */ /* 0x000fe60008011605 */
[----:B------:R-:W-:Y:S02]  /*4ae0*/  UMOV UR5, UR19 ;  /* 0x0000001300057c82 */ /* 0x000fe40008000000 */
[----:B------:R-:W-:Y:S03]  /*4af0*/  @UP1 USHF.R.U32.HI UR4, URZ, UR23, UR5 ;  /* 0x00000017ff041299 */ /* 0x000fe60008011605 */
[----:B------:R-:W-:Y:S01]  /*4b00*/  UMOV UR5, UR25 ;  /* 0x0000001900057c82 */ /* 0x000fe20008000000 */
[----:B------:R-:W-:Y:S02]  /*4b10*/  UIMAD UR4, UR45, UR4, URZ ;  /* 0x000000042d0472a4 */ /* 0x000fe4000f8e02ff */
[----:B------:R-:W-:Y:S02]  /*4b20*/  @UP1 USHF.R.U32.HI UR8, URZ, UR23, UR5 ;  /* 0x00000017ff081299 */ /* 0x000fe40008011605 */
[----:B------:R-:W-:Y:S02]  /*4b30*/  USEL UR5, UR14, UR9, !UP0 ;  /* 0x000000090e057287 */ /* 0x000fe4000c000000 */
[----:B------:R-:W-:Y:S02]  /*4b40*/  UIMAD UR9, UR45, UR8, URZ ;  /* 0x000000082d0972a4 */ /* 0x000fe4000f8e02ff */
[----:B------:R-:W-:Y:S03]  /*4b50*/  UISETP.GE.AND UP0, UPT, UR7, UR4, UPT ;  /* 0x000000040700728c */ /* 0x000fe6000bf06270 */
[----:B------:R-:W-:Y:S01]  /*4b60*/  UMOV UR4, UR11 ;  /* 0x0000000b00047c82 */ /* 0x000fe20008000000 */
[----:B------:R-:W-:Y:S02]  /*4b70*/  UISETP.GE.OR UP0, UPT, UR5, UR9, UP0 ;  /* 0x000000090500728c */ /* 0x000fe40008706670 */
[----:B------:R-:W-:Y:S02]  /*4b80*/  USHF.R.U32.HI UR4, URZ, UR23, UR4 ;  /* 0x00000017ff047299 */ /* 0x000fe40008011604 */
[----:B------:R-:W-:Y:S02]  /*4b90*/  UIMAD.WIDE.U32 UR10, UR5, UR22, URZ ;  /* 0x00000016050a72a5 */ /* 0x000fe4000f8e00ff */
[----:B------:R-:W-:Y:S04]  /*4ba0*/  USEL UR12, UR7, UR4, !UP1 ;  /* 0x00000004070c7287 */ /* 0x000fe8000c800000 */
[----:B------:R-:W-:Y:S01]  /*4bb0*/  UIADD3 UR9, UPT, UPT, -UR12, URZ, URZ ;  /* 0x000000ff0c097290 */ /* 0x000fe2000fffe1ff */
[----:B------:R-:W-:Y:S02]  /*4bc0*/  @!UP0 UMOV UR4, UR11 ;  /* 0x0000000b00048c82 */ /* 0x000fe40008000000 */
[----:B------:R-:W-:Y:S02]  /*4bd0*/  @!UP0 USHF.R.U32.HI UR4, URZ, UR23, UR4 ;  /* 0x00000017ff048299 */ /* 0x000fe40008011604 */
[----:B------:R-:W-:Y:S02]  /*4be0*/  UIMAD UR9, UR45, UR9, UR7 ;  /* 0x000000092d0972a4 */ /* 0x000fe4000f8e0207 */
[----:B------:R-:W-:Y:S02]  /*4bf0*/  @!UP0 USEL UR4, UR5, UR4, !UP1 ;  /* 0x0000000405048287 */ /* 0x000fe4000c800000 */
[----:B------:R-:W-:Y:S02]  /*4c00*/  UISETP.NE.AND UP1, UPT, UR20, URZ, UPT ;  /* 0x000000ff1400728c */ /* 0x000fe4000bf25270 */
[----:B------:R-:W-:Y:S02]  /*4c10*/  @!UP0 UIMAD UR8, UR8, UR9, UR4 ;  /* 0x00000009080882a4 */ /* 0x000fe4000f8e0204 */
[----:B------:R-:W-:Y:S02]  /*4c20*/  @!UP0 UIADD3 UR10, UPT, UPT, UR12, -UR4, URZ ;  /* 0x800000040c0a8290 */ /* 0x000fe4000fffe0ff */
[----:B------:R-:W-:Y:S02]  /*4c30*/  UIADD3 UR9, UPT, UPT, -UR7, URZ, URZ ;  /* 0x000000ff07097290 */ /* 0x000fe4000fffe1ff */
[----:B------:R-:W-:Y:S02]  /*4c40*/  UIADD3 UR4, UPT, UPT, -UR5, URZ, URZ ;  /* 0x000000ff05047290 */ /* 0x000fe4000fffe1ff */
[----:B------:R-:W-:Y:S03]  /*4c50*/  @!UP0 UIMAD UR7, UR10, UR45, UR5 ;  /* 0x0000002d0a0782a4 */ /* 0x000fe6000f8e0205 */
[----:B------:R-:W-:Y:S01]  /*4c60*/  @!UP0 UMOV UR5, UR8 ;  /* 0x0000000800058c82 */ /* 0x000fe20008000000 */
[----:B------:R-:W-:Y:S02]  /*4c70*/  UIMAD UR8, UR15, UR4, UR14 ;  /* 0x000000040f0872a4 */ /* 0x000fe4000f8e020e */
[----:B------:R-:W-:Y:S02]  /*4c80*/  UIMAD UR4, UR54, UR9, UR13 ;  /* 0x00000009360472a4 */ /* 0x000fe4000f8e020d */
[----:B------:R-:W-:Y:S02]  /*4c90*/  UIMAD UR14, UR5, UR15, UR8 ;  /* 0x0000000f050e72a4 */ /* 0x000fe4000f8e0208 */
[----:B------:R-:W-:Y:S11]  /*4ca0*/  UIMAD UR13, UR7, UR54, UR4 ;  /* 0x00000036070d72a4 */ /* 0x000ff6000f8e0204 */
[----:B------:R-:W-:Y:S01]  /*4cb0*/  @!UPT UIADD3 URZ, UPT, UPT, URZ, URZ, URZ ;  /* 0x000000fffffff290 */ /* 0x000fe2000fffe0ff */
.L_x_78:
[----:B------:R-:W3:Y:S01]  /*4cc0*/  @!UP4 LDCU.128 UR16, c[0x0][0xb10] ;  /* 0x00016200ff10c7ac */ /* 0x000ee20008000c00 */
[----:B------:R-:W-:Y:S04]  /*4cd0*/  ISETP.NE.U32.AND P0, PT, RZ, UR42, PT ;  /* 0x0000002aff007c0c */ /* 0x000fe8000bf05070 */
[----:B------:R-:W-:Y:S01]  /*4ce0*/  ISETP.NE.AND.EX P0, PT, RZ, UR43, PT, P0 ;  /* 0x0000002bff007c0c */ /* 0x000fe2000bf05300 */
[----:B------:R-:W4:Y:S01]  /*4cf0*/  @!UP4 LDCU UR5, c[0x0][0xb0c] ;  /* 0x00016180ff05c7ac */ /* 0x000f220008000800 */
[----:B---3--:R-:W-:Y:S02]  /*4d00*/  UIMAD.WIDE.U32 UR8, UR14, UR16, URZ ;  /* 0x000000100e0872a5 */ /* 0x008fe4000f8e00ff */
[----:B------:R-:W-:Y:S05]  /*4d10*/  UIMAD.WIDE.U32 UR10, UR13, UR19, URZ ;  /* 0x000000130d0a72a5 */ /* 0x000fea000f8e00ff */
[----:B------:R-:W-:Y:S01]  /*4d20*/  @!UP4 UMOV UR4, UR9 ;  /* 0x000000090004cc82 */ /* 0x000fe20008000000 */
[----:B----4-:R-:W-:Y:S02]  /*4d30*/  @!UP4 UISETP.NE.AND UP0, UPT, UR5, 0x1, UPT ;  /* 0x000000010500c88c */ /* 0x010fe4000bf05270 */
[----:B------:R-:W-:Y:S01]  /*4d40*/  @!UP4 USHF.R.U32.HI UR4, URZ, UR17, UR4 ;  /* 0x00000011ff04c299 */ /* 0x000fe20008011604 */
[----:B------:R-:W-:Y:S03]  /*4d50*/  @!UP4 UMOV UR7, UR11 ;  /* 0x0000000b0007cc82 */ /* 0x000fe60008000000 */
[----:B------:R-:W-:Y:S02]  /*4d60*/  @!UP4 USEL UR8, UR14, UR4, !UP0 ;  /* 0x000000040e08c287 */ /* 0x000fe4000c000000 */
[----:B------:R-:W-:Y:S05]  /*4d70*/  @!UP4 UISETP.NE.AND UP0, UPT, UR18, 0x1, UPT ;  /* 0x000000011200c88c */ /* 0x000fea000bf05270 */
[----:B------:R-:W3:Y:S02]  /*4d80*/  @!UP4 LDCU UR4, c[0x0][0xb20] ;  /* 0x00016400ff04c7ac */ /* 0x000ee40008000800 */
[----:B---3--:R-:W-:Y:S04]  /*4d90*/  @!UP4 USHF.R.U32.HI UR7, URZ, UR4, UR7 ;  /* 0x00000004ff07c299 */ /* 0x008fe80008011607 */
[----:B------:R-:W-:Y:S04]  /*4da0*/  @!UP4 USEL UR7, UR13, UR7, !UP0 ;  /* 0x000000070d07c287 */ /* 0x000fe8000c000000 */
[----:B------:R-:W-:Y:S02]  /*4db0*/  @!UP4 UIADD3 UR4, UPT, UPT, -UR8, UR7, URZ ;  /* 0x000000070804c290 */ /* 0x000fe4000fffe1ff */
[----:B------:R-:W-:Y:S02]  /*4dc0*/  @!UP4 UIADD3 UR7, UPT, UPT, UR8, -UR7, URZ ;  /* 0x800000070807c290 */ /* 0x000fe4000fffe0ff */
[----:B------:R-:W-:Y:S02]  /*4dd0*/  @!UP4 UIMAD UR14, UR4, UR5, UR14 ;  /* 0x00000005040ec2a4 */ /* 0x000fe4000f8e020e */
[----:B------:R-:W-:Y:S01]  /*4de0*/  @!UP4 UIMAD UR13, UR7, UR18, UR13 ;  /* 0x00000012070dc2a4 */ /* 0x000fe2000f8e020d */
[----:B------:R-:W-:Y:S11]  /*4df0*/  BRA.U UP1, `(.L_x_79) ;  /* 0x0000000101107547 */ /* 0x000ff6000b800000 */
[----:B--2---:R-:W-:Y:S04]  /*4e00*/  MOV R0, UR49 ;  /* 0x0000003100007c02 */ /* 0x004fe80008000f00 */
[----:B------:R-:W-:Y:S04]  /*4e10*/  SHF.L.U32 R3, R0, 0x1f, RZ ;  /* 0x0000001f00037819 */ /* 0x000fe800000006ff */
[----:B------:R-:W2:Y:S02]  /*4e20*/  SYNCS.PHASECHK.TRANS64.TRYWAIT P1, [UR6+0x48], R3 ;  /* 0x00004803ff0075a7 */ /* 0x000ea40008021106 */
[----:B--2---:R-:W-:Y:S05]  /*4e30*/  @!P1 BRA `(.L_x_80) ;  /* 0x0000003c00849947 */ /* 0x004fea0003800000 */
.L_x_79:
[----:B------:R-:W-:Y:S05]  /*4e40*/  BRA.U !UP6, `(.L_x_81) ;  /* 0x000000010e387547 */ /* 0x000fea000b800000 */
[----:B------:R-:W-:Y:S01]  /*4e50*/  UPLOP3.LUT UP2, UPT, UPT, UPT, UP5, 0x80, 0x8 ;  /* 0x000000000008789c */ /* 0x000fe20003f4f050 */
[----:B--2---:R-:W-:Y:S01]  /*4e60*/  HFMA2 R0, -RZ, RZ, 0, 5.9604644775390625e-08 ;  /* 0x00000001ff007431 */ /* 0x004fe200000001ff */
[----:B------:R-:W2:Y:S01]  /*4e70*/  LDCU.64 UR8, c[0x0][0x358] ;  /* 0x00006b00ff0877ac */ /* 0x000ea20008000a00 */
[----:B------:R-:W-:Y:S03]  /*4e80*/  IMAD.MOV.U32 R142, RZ, RZ, 0x1 ;  /* 0x00000001ff8e7424 */ /* 0x000fe600078e00ff */
[----:B------:R-:W-:Y:S05]  /*4e90*/  PLOP3.LUT P1, PT, PT, PT, UP2, 0x80, 0x8 ;  /* 0x000000000008781c */ /* 0x000fea0003f2f028 */
[----:B------:R-:W3:Y:S01]  /*4ea0*/  @UP2 LDCU.64 UR4, c[0x0][0x888] ;  /* 0x00011100ff0427ac */ /* 0x000ee20008000a00 */
[----:B------:R-:W-:Y:S07]  /*4eb0*/  @UP2 UIMAD UR7, UR60, UR42, URZ ;  /* 0x0000002a3c0722a4 */ /* 0x000fee000f8e02ff */
[----:B------:R-:W-:Y:S01]  /*4ec0*/  @!P1 PRMT R142, R0, 0x7610, R142 ;  /* 0x00007610008e9816 */ /* 0x000fe2000000008e */
[----:B---3--:R-:W-:Y:S06]  /*4ed0*/  @UP2 UIMAD.WIDE UR4, UR7, 0x4, UR4 ;  /* 0x00000004070428a5 */ /* 0x008fec000f8e0204 */
[----:B------:R-:W-:Y:S01]  /*4ee0*/  IMAD.U32 R2, RZ, RZ, UR4 ;  /* 0x00000004ff027e24 */ /* 0x000fe2000f8e00ff */
[----:B------:R-:W-:Y:S04]  /*4ef0*/  MOV R3, UR5 ;  /* 0x0000000500037c02 */ /* 0x000fe80008000f00 */
[----:B------:R-:W3:Y:S01]  /*4f00*/  @!UP2 LDCU UR4, c[0x0][0x880] ;  /* 0x00011000ff04a7ac */ /* 0x000ee20008000800 */
[----:B--2--5:R4:W5:Y:S02]  /*4f10*/  @P1 LDG.E R75, desc[UR8][R2.64] ;  /* 0x00000008024b1981 */ /* 0x024964000c1e1900 */
[----:B---34-:R-:W-:Y:S07]  /*4f20*/  @!P1 IMAD.U32 R75, RZ, RZ, UR4 ;  /* 0x00000004ff4b9e24 */ /* 0x018fee000f8e00ff */
.L_x_81:
[----:B-----5:R-:W-:Y:S01]  /*4f30*/  @!P0 FSETP.EQ.AND P1, PT, R75, RZ, PT ;  /* 0x000000ff4b00820b */ /* 0x020fe20003f22000 */
[----:B------:R-:W-:Y:S01]  /*4f40*/  @!UPT UIADD3 URZ, UPT, UPT, URZ, URZ, URZ ;  /* 0x000000fffffff290 */ /* 0x000fe2000fffe0ff */
[----:B------:R-:W-:Y:S11]  /*4f50*/  @!P0 BRA `(.L_x_82) ;  /* 0x0000000000148947 */ /* 0x000ff60003800000 */
[----:B------:R-:W-:Y:S02]  /*4f60*/  LOP3.LUT P0, RZ, R142, 0xff, RZ, 0xc0, !PT ;  /* 0x000000ff8eff7812 */ /* 0x000fe4000780c0ff */
[----:B------:R-:W-:Y:S04]  /*4f70*/  PLOP3.LUT P1, PT, PT, PT, UP2, 0x80, 0x8 ;  /* 0x000000000008781c */ /* 0x000fe80003f2f028 */
[----:B------:R-:W-:Y:S07]  /*4f80*/  PLOP3.LUT P1, PT, P1, PT, PT, 0x8, 0x80 ;  /* 0x000000000080781c */ /* 0x000fee0000f2e170 */
[----:B------:R-:W-:Y:S11]  /*4f90*/  @P0 FSETP.EQ.AND P1, PT, R75, RZ, PT ;  /* 0x000000ff4b00020b */ /* 0x000ff60003f22000 */
[----:B------:R-:W-:Y:S02]  /*4fa0*/  @!UPT UIADD3 URZ, UPT, UPT, URZ, URZ, URZ ;  /* 0x000000fffffff290 */ /* 0x000fe4000fffe0ff */
.L_x_82:
[----:B------:R-:W-:Y:S01]  /*4fb0*/  ULEA UR7, UR21, UR6, 0x3 ;  /* 0x0000000615077291 */ /* 0x000fe2000f8e18ff */
[----:B--2---:R-:W-:Y:S02]  /*4fc0*/  SHF.L.U32 R0, R11, 0x1f, RZ ;  /* 0x0000001f0b007819 */ /* 0x004fe400000006ff */
[----:B------:R-:W-:Y:S01]  /*4fd0*/  ELECT P0, URZ, PT ;  /* 0x0000000000ff782f */ /* 0x000fe20003800000 */
[----:B------:R-:W-:Y:S05]  /*4fe0*/  VIADD R10, R10, 0x1 ;  /* 0x000000010a0a7836 */ /* 0x000fea0000000000 */
[----:B------:R-:W2:Y:S02]  /*4ff0*/  SYNCS.PHASECHK.TRANS64.TRYWAIT P2, [UR7+0x30], R0 ;  /* 0x00003000ff0075a7 */ /* 0x000ea40008041107 */
[----:B--2---:R-:W-:Y:S05]  /*5000*/  @!P2 BRA `(.L_x_83) ;  /* 0x0000003c0028a947 */ /* 0x004fea0003800000 */
.L_x_143:
[----:B------:R-:W-:Y:S01]  /*5010*/  UIADD3 UR33, UPT, UPT, UR7, 0x20, URZ ;  /* 0x0000002007217890 */ /* 0x000fe2000fffe0ff */
[----:B------:R-:W-:Y:S01]  /*5020*/  PLOP3.LUT P0, PT, P1, P0, PT, 0xf2, 0x2f ;  /* 0x00000000002f781c */ /* 0x000fe20000f01e72 */
        /* <DEDUP_REMOVED lines=8> */
[----:B------:R-:W-:Y:S01]  /*50b0*/  UMOV UR25, UR33 ;  /* 0x0000002100197c82 */ /* 0x000fe20008000000 */
[----:B------:R-:W-:Y:S01]  /*50c0*/  R2UR UR56, R156 ;  /* 0x000000009c3872ca */ /* 0x000fe200000e0000 */
[----:B------:R-:W-:Y:S01]  /*50d0*/  UMOV UR60, UR29 ;  /* 0x0000001d003c7c82 */ /* 0x000fe20008000000 */
[----:B------:R-:W-:Y:S01]  /*50e0*/  R2UR UR51, R157 ;  /* 0x000000009d3372ca */ /* 0x000fe200000e0000 */
[----:B------:R-:W-:Y:S01]  /*50f0*/  VOTEU.ALL UP1, P0 ;  /* 0x0000000000ff7886 */ /* 0x000fe20000020000 */
[----:B------:R-:W-:Y:S01]  /*5100*/  @!P0 IADD3 R2, P1, PT, R12, 0x580, RZ ;  /* 0x000005800c028810 */ /* 0x000fe20007f3e0ff */
[----:B------:R-:W-:Y:S03]  /*5110*/  VOTEU.ALL UP0, P0 ;  /* 0x0000000000ff7886 */ /* 0x000fe60000000000 */
[----:B------:R-:W-:Y:S01]  /*5120*/  @!P0 R2UR UR5, R2 ;  /* 0x00000000020582ca */ /* 0x000fe200000e0000 */
[----:B--2---:R-:W-:Y:S01]  /*5130*/  @!P0 IMAD.X R0, RZ, RZ, R13, P1 ;  /* 0x000000ffff008224 */ /* 0x004fe200008e060d */
[----:B------:R-:W-:Y:S01]  /*5140*/  @!UP0 USHF.L.U32 UR35, UR46, 0x6, URZ ;  /* 0x000000062e238899 */ /* 0x000fe200080006ff */
[----:B------:R-:W-:Y:S01]  /*5150*/  ISETP.NE.AND P1, PT, R10, 0x2, PT ;  /* 0x000000020a00780c */ /* 0x000fe20003f25270 */
[----:B------:R-:W-:Y:S02]  /*5160*/  @!UP0 UIMAD UR34, UR48, 0x70, URZ ;  /* 0x00000070302288a4 */ /* 0x000fe4000f8e02ff */
[----:B------:R-:W-:Y:S01]  /*5170*/  @!P0 R2UR UR4, R0 ;  /* 0x00000000000482ca */ /* 0x000fe200000e0000 */
[----:B------:R-:W-:Y:S01]  /*5180*/  UIADD3 UR48, UPT, UPT, UR13, UR56, URZ ;  /* 0x000000380d307290 */ /* 0x000fe2000fffe0ff */
[----:B------:R-:W-:Y:S01]  /*5190*/  SEL R0, RZ, 0x1, P1 ;  /* 0x00000001ff007807 */ /* 0x000fe20000800000 */
[----:B------:R-:W-:Y:S01]  /*51a0*/  @!UP0 UIADD3 UR10, UPT, UPT, UR34, 0x10, URZ ;  /* 0x00000010220a8890 */ /* 0x000fe2000fffe0ff */
[----:B------:R-:W-:Y:S01]  /*51b0*/  SEL R10, R10, RZ, P1 ;  /* 0x000000ff0a0a7207 */ /* 0x000fe20000800000 */
[----:B------:R-:W-:Y:S01]  /*51c0*/  UMOV UR11, UR35 ;  /* 0x00000023000b7c82 */ /* 0x000fe20008000000 */
[----:B------:R-:W-:Y:S01]  /*51d0*/  @!UP0 UIADD3 UR18, UPT, UPT, UR34, 0x20, URZ ;  /* 0x0000002022128890 */ /* 0x000fe2000fffe0ff */
[----:B------:R-:W-:Y:S01]  /*51e0*/  IMAD.U32 R2, RZ, RZ, UR5 ;  /* 0x00000005ff027e24 */ /* 0x000fe2000f8e00ff */
[----:B------:R-:W-:Y:S01]  /*51f0*/  UMOV UR19, UR35 ;  /* 0x0000002300137c82 */ /* 0x000fe20008000000 */
[----:B------:R-:W-:Y:S01]  /*5200*/  @!UP0 UIADD3 UR26, UPT, UPT, UR34, 0x30, URZ ;  /* 0x00000030221a8890 */ /* 0x000fe2000fffe0ff */
[----:B------:R-:W-:Y:S01]  /*5210*/  LOP3.LUT R9, R9, R0, RZ, 0x3c, !PT ;  /* 0x0000000009097212 */ /* 0x000fe200078e3cff */
[----:B------:R-:W-:Y:S01]  /*5220*/  UMOV UR27, UR35 ;  /* 0x00000023001b7c82 */ /* 0x000fe20008000000 */
[----:B------:R-:W-:Y:S01]  /*5230*/  @!P0 R2UR UR30, R2 ;  /* 0x00000000021e82ca */ /* 0x000fe200000e0000 */
[----:B------:R-:W-:Y:S01]  /*5240*/  IMAD.U32 R3, RZ, RZ, UR4 ;  /* 0x00000004ff037e24 */ /* 0x000fe2000f8e00ff */
[----:B------:R-:W-:Y:S02]  /*5250*/  @!UP0 UIMAD UR4, UR21, 0x3800, UR6 ;  /* 0x00003800150488a4 */ /* 0x000fe4000f8e0206 */
[----:B------:R-:W-:Y:S02]  /*5260*/  UIADD3 UR46, UPT, UPT, UR14, UR51, URZ ;  /* 0x000000330e2e7290 */ /* 0x000fe4000fffe0ff */
[----:B------:R-:W-:Y:S01]  /*5270*/  @!P0 R2UR UR31, R3 ;  /* 0x00000000031f82ca */ /* 0x000fe200000e0000 */
[----:B------:R-:W-:Y:S02]  /*5280*/  @!UP0 UIADD3 UR32, UPT, UPT, UR4, 0x200, URZ ;  /* 0x0000020004208890 */ /* 0x000fe4000fffe0ff */
[----:B------:R-:W-:Y:S02]  /*5290*/  @!UP0 UIADD3 UR8, UPT, UPT, UR4, 0xa00, URZ ;  /* 0x00000a0004088890 */ /* 0x000fe4000fffe0ff */
[----:B------:R-:W-:Y:S02]  /*52a0*/  @!UP0 UIADD3 UR16, UPT, UPT, UR4, 0x1200, URZ ;  /* 0x0000120004108890 */ /* 0x000fe4000fffe0ff */
[----:B------:R-:W-:Y:S06]  /*52b0*/  @!UP0 UIADD3 UR24, UPT, UPT, UR4, 0x1a00, URZ ;  /* 0x00001a0004188890 */ /* 0x000fec000fffe0ff */
[----:B------:R-:W-:Y:S01]  /*52c0*/  @!UP1 UTMALDG.3D [UR32], [UR30], desc[UR40] ;  /* 0x000028201e0095b4 */ /* 0x000fe20008011000 */
[----:B------:R-:W-:Y:S05]  /*52d0*/  VOTEU.ALL UP1, P0 ;  /* 0x0000000000ff7886 */ /* 0x000fea0000020000 */
[----:B------:R2:W-:Y:S01]  /*52e0*/  @!UP1 UTMALDG.3D [UR8], [UR30], desc[UR40] ;  /* 0x000028081e0095b4 */ /* 0x0005e20008011000 */
[----:B------:R-:W-:Y:S05]  /*52f0*/  VOTEU.ALL UP1, P0 ;  /* 0x0000000000ff7886 */ /* 0x000fea0000020000 */
[----:B------:R3:W-:Y:S01]  /*5300*/  @!UP1 UTMALDG.3D [UR16], [UR30], desc[UR40] ;  /* 0x000028101e0095b4 */ /* 0x0007e20008011000 */
[----:B------:R-:W-:Y:S05]  /*5310*/  VOTEU.ALL UP1, P0 ;  /* 0x0000000000ff7886 */ /* 0x000fea0000020000 */
[----:B------:R-:W-:Y:S01]  /*5320*/  @!UP1 UTMALDG.3D [UR24], [UR30], desc[UR40] ;  /* 0x000028181e0095b4 */ /* 0x000fe20008011000 */
[----:B------:R-:W-:Y:S01]  /*5330*/  VOTEU.ALL UP1, P0 ;  /* 0x0000000000ff7886 */ /* 0x000fe20000020000 */
[----:B--2---:R-:W-:Y:S02]  /*5340*/  @!UP0 UIADD3 UR10, UPT, UPT, UR34, 0x40, URZ ;  /* 0x00000040220a8890 */ /* 0x004fe4000fffe0ff */
[----:B------:R-:W-:Y:S02]  /*5350*/  @!UP0 UIADD3 UR8, UPT, UPT, UR4, 0x2200, URZ ;  /* 0x0000220004088890 */ /* 0x000fe4000fffe0ff */
[----:B---3--:R-:W-:Y:S02]  /*5360*/  @!UP0 UIADD3 UR18, UPT, UPT, UR34, 0x50, URZ ;  /* 0x0000005022128890 */ /* 0x008fe4000fffe0ff */
[----:B------:R-:W-:Y:S05]  /*5370*/  @!UP0 UIADD3 UR16, UPT, UPT, UR4, 0x2a00, URZ ;  /* 0x00002a0004108890 */ /* 0x000fea000fffe0ff */
[----:B------:R2:W-:Y:S01]  /*5380*/  @!UP1 UTMALDG.3D [UR8], [UR30], desc[UR40] ;  /* 0x000028081e0095b4 */ /* 0x0005e20008011000 */
[----:B------:R-:W-:Y:S02]  /*5390*/  UPLOP3.LUT UP1, UPT, UPT, UPT, UPT, 0x80, 0x8 ;  /* 0x000000000008789c */ /* 0x000fe40003f2f070 */
[----:B--2---:R-:W-:Y:S02]  /*53a0*/  @!UP0 UIADD3 UR10, UPT, UPT, UR34, 0x60, URZ ;  /* 0x00000060220a8890 */ /* 0x004fe4000fffe0ff */
[----:B------:R-:W-:Y:S01]  /*53b0*/  @!UP0 UIADD3 UR8, UPT, UPT, UR4, 0x3200, URZ ;  /* 0x0000320004088890 */ /* 0x000fe2000fffe0ff */
[----:B------:R-:W-:Y:S01]  /*53c0*/  VOTEU.ALL UP0, P0 ;  /* 0x0000000000ff7886 */ /* 0x000fe20000000000 */
[----:B------:R-:W-:Y:S04]  /*53d0*/  UIADD3 UR4, UPT, UPT, UR21, 0x1, URZ ;  /* 0x0000000115047890 */ /* 0x000fe8000fffe0ff */
[----:B------:R2:W-:Y:S01]  /*53e0*/  @!UP0 UTMALDG.3D [UR16], [UR30], desc[UR40] ;  /* 0x000028101e0085b4 */ /* 0x0005e20008011000 */
[----:B------:R-:W-:Y:S04]  /*53f0*/  UISETP.NE.AND UP0, UPT, UR4, 0x2, UPT ;  /* 0x000000020400788c */ /* 0x000fe8000bf05270 */
[----:B------:R-:W-:Y:S02]  /*5400*/  USEL UR5, URZ, 0x1, UP0 ;  /* 0x00000001ff057887 */ /* 0x000fe40008000000 */
[----:B------:R-:W-:Y:S02]  /*5410*/  USEL UR21, UR4, URZ, UP0 ;  /* 0x000000ff04157287 */ /* 0x000fe40008000000 */
[----:B------:R-:W-:Y:S01]  /*5420*/  VOTEU.ALL UP0, P0 ;  /* 0x0000000000ff7886 */ /* 0x000fe20000000000 */
[----:B------:R-:W-:Y:S01]  /*5430*/  UPRMT UR4, UR39, 0x654, UR33 ;  /* 0x0000065427047896 */ /* 0x000fe20008000021 */
[----:B------:R-:W-:Y:S03]  /*5440*/  LOP3.LUT R11, R11, UR5, RZ, 0x3c, !PT ;  /* 0x000000050b0b7c12 */ /* 0x000fe6000f8e3cff */
[----:B------:R2:W-:Y:S01]  /*5450*/  @!UP0 UTMALDG.3D [UR8], [UR30], desc[UR40] ;  /* 0x000028081e0085b4 */ /* 0x0005e20008011000 */
[----:B------:R2:W-:Y:S04]  /*5460*/  @!P0 SYNCS.ARRIVE.TRANS64.RED.A0TR RZ, [UR7+0x20], R8 ;  /* 0x00002008ffff89a7 */ /* 0x0005e80008300407 */
[----:B------:R-:W-:Y:S01]  /*5470*/  SYNCS.ARRIVE.TRANS64.RED.A1T0 RZ, [UR4], RZ ;  /* 0x000000ffffff79a7 */ /* 0x000fe20008100404 */
[----:B------:R-:W-:Y:S05]  /*5480*/  BRA.U UP3, `(.L_x_84) ;  /* 0xfffffff103d07547 */ /* 0x000fea000b83ffff */
[----:B------:R-:W-:Y:S01]  /*5490*/  UIADD3 UR6, UPT, UPT, UR6, 0x30, URZ ;  /* 0x0000003006067890 */ /* 0x000fe2000fffe0ff */
[----:B------:R-:W-:-:S03]  /*54a0*/  SHF.L.U32 R3, R11, 0x1f, RZ ;  /* 0x0000001f0b037819 */ /* 0x000fc600000006ff */
[----:B------:R-:W-:-:S09]  /*54b0*/  ULEA UR4, UR21, UR6, 0x3 ;  /* 0x0000000615047291 */ /* 0x000fd2000f8e18ff */
[----:B------:R-:W3:Y:S02]  /*54c0*/  SYNCS.PHASECHK.TRANS64.TRYWAIT P0, [UR4], R3 ;  /* 0x00000003ff0075a7 */ /* 0x000ee40008001104 */
[----:B---3--:R-:W-:Y:S05]  /*54d0*/  @!P0 BRA `(.L_x_85) ;  /* 0x00000038000c8947 */ /* 0x008fea0003800000 */
.L_x_145:
[----:B------:R-:W-:-:S04]  /*54e0*/  UIADD3 UR4, UPT, UPT, UR21, 0x1, URZ ;  /* 0x0000000115047890 */ /* 0x000fc8000fffe0ff */
[----:B------:R-:W-:-:S04]  /*54f0*/  UISETP.NE.AND UP0, UPT, UR4, 0x2, UPT ;  /* 0x000000020400788c */ /* 0x000fc8000bf05270 */
[----:B------:R-:W-:Y:S02]  /*5500*/  USEL UR5, URZ, 0x1, UP0 ;  /* 0x00000001ff057887 */ /* 0x000fe40008000000 */
[----:B------:R-:W-:-:S04]  /*5510*/  USEL UR4, UR4, URZ, UP0 ;  /* 0x000000ff04047287 */ /* 0x000fc80008000000 */
[----:B------:R-:W-:Y:S01]  /*5520*/  ULEA UR4, UR4, UR6, 0x3 ;  /* 0x0000000604047291 */ /* 0x000fe2000f8e18ff */
[----:B---3--:R-:W-:-:S04]  /*5530*/  LOP3.LUT R3, R11, UR5, RZ, 0x3c, !PT ;  /* 0x000000050b037c12 */ /* 0x008fc8000f8e3cff */
[----:B------:R-:W-:Y:S01]  /*5540*/  SHF.L.U32 R3, R3, 0x1f, RZ ;  /* 0x0000001f03037819 */ /* 0x000fe200000006ff */
[----:B------:R-:W-:-:S07]  /*5550*/  IMAD.U32 R0, RZ, RZ, UR4 ;  /* 0x00000004ff007e24 */ /* 0x000fce000f8e00ff */
.L_x_86:
[----:B---3--:R3:W4:Y:S02]  /*5560*/  SYNCS.PHASECHK.TRANS64.TRYWAIT P0, [R0+URZ], R3 ;  /* 0x00000003000075a7 */ /* 0x00872400080011ff */
[----:B----4-:R-:W-:Y:S05]  /*5570*/  @!P0 NANOSLEEP.SYNCS 0x989680 ;  /* 0x009896800000895d */ /* 0x010fea0003900000 */
[----:B------:R-:W4:Y:S02]  /*5580*/  @!P0 SYNCS.PHASECHK.TRANS64 P0, [R0+URZ], R3 ;  /* 0x00000003000085a7 */ /* 0x000f2400080010ff */
[----:B-12-4-:R-:W-:Y:S05]  /*5590*/  @P0 EXIT ;  /* 0x000000000000094d */ /* 0x016fea0003800000 */
[----:B------:R-:W-:Y:S05]  /*55a0*/  BRA `(.L_x_86) ;  /* 0xfffffffc00ec7947 */ /* 0x000fea000383ffff */
.L_x_76:
[----:B------:R-:W-:-:S06]  /*55b0*/  UISETP.GE.AND UP0, UPT, UR18, 0x4, UPT ;  /* 0x000000041200788c */ /* 0x000fcc000bf06270 */
[----:B------:R-:W-:-:S13]  /*55c0*/  PLOP3.LUT P0, PT, PT, PT, UP0, 0x80, 0x8 ;  /* 0x000000000008781c */ /* 0x000fda0003f0f008 */
[----:B-1----:R-:W-:Y:S05]  /*55d0*/  @!P0 EXIT ;  /* 0x000000000000894d */ /* 0x002fea0003800000 */
[----:B------:R-:W-:Y:S01]  /*55e0*/  BAR.SYNC.DEFER_BLOCKING 0x6, 0xa0 ;  /* 0x0182800000007b1d */ /* 0x000fe20000010000 */
[C---:B------:R-:W-:Y:S01]  /*55f0*/  IMAD.SHL.U32 R133, R163.reuse, 0x8, RZ ;  /* 0x00000008a3857824 */ /* 0x040fe200078e00ff */
[----:B------:R-:W-:Y:S01]  /*5600*/  SHF.R.U32.HI R7, RZ, 0x1, R163 ;  /* 0x00000001ff077819 */ /* 0x000fe200000116a3 */
[----:B------:R-:W-:Y:S01]  /*5610*/  IMAD.SHL.U32 R2, R163, 0x10, RZ ;  /* 0x00000010a3027824 */ /* 0x000fe200078e00ff */
[----:B------:R-:W-:Y:S01]  /*5620*/  CS2R R160, SRZ ;  /* 0x0000000000a07805 */ /* 0x000fe2000001ff00 */
[----:B------:R-:W-:Y:S01]  /*5630*/  IMAD.MOV.U32 R162, RZ, RZ, 0x1 ;  /* 0x00000001ffa27424 */ /* 0x000fe200078e00ff */
[----:B------:R-:W-:Y:S02]  /*5640*/  UMOV UR43, 0x400 ;  /* 0x00000400002b7882 */ /* 0x000fe40000000000 */
[----:B------:R-:W1:Y:S01]  /*5650*/  LDC.64 R138, c[0x0][0x888] ;  /* 0x00022200ff8a7b82 */ /* 0x000e620000000a00 */
[----:B------:R-:W-:Y:S01]  /*5660*/  ULEA UR43, UR39, UR43, 0x18 ;  /* 0x0000002b272b7291 */ /* 0x000fe2000f8ec0ff */
[----:B------:R-:W-:Y:S01]  /*5670*/  LOP3.LUT R133, R133, 0x300, RZ, 0xc0, !PT ;  /* 0x0000030085857812 */ /* 0x000fe200078ec0ff */
[----:B------:R-:W-:Y:S01]  /*5680*/  IMAD.MOV.U32 R72, RZ, RZ, RZ ;  /* 0x000000ffff487224 */ /* 0x000fe200078e00ff */
[----:B------:R-:W-:-:S02]  /*5690*/  LOP3.LUT R0, R2, 0x40, RZ, 0xc0, !PT ;  /* 0x0000004002007812 */ /* 0x000fc400078ec0ff */
[----:B------:R-:W-:Y:S02]  /*56a0*/  CS2R R158, SRZ ;  /* 0x00000000009e7805 */ /* 0x000fe4000001ff00 */
[--C-:B------:R-:W-:Y:S01]  /*56b0*/  LOP3.LUT R133, R133, 0x30, R2.reuse, 0xf8, !PT ;  /* 0x0000003085857812 */ /* 0x100fe200078ef802 */
[----:B------:R-:W2:Y:S01]  /*56c0*/  LDCU UR50, c[0x0][0x370] ;  /* 0x00006e00ff3277ac */ /* 0x000ea20008000800 */
[----:B------:R-:W3:Y:S01]  /*56d0*/  LDC.64 R140, c[0x0][0x890] ;  /* 0x00022400ff8c7b82 */ /* 0x000ee20000000a00 */
[----:B------:R-:W-:Y:S01]  /*56e0*/  LOP3.LUT R7, R0, 0x8, R7, 0xf8, !PT ;  /* 0x0000000800077812 */ /* 0x000fe200078ef807 */
[----:B------:R-:W-:Y:S01]  /*56f0*/  IMAD.SHL.U32 R0, R163, 0x2, RZ ;  /* 0x00000002a3007824 */ /* 0x000fe200078e00ff */
[----:B------:R-:W-:Y:S01]  /*5700*/  LOP3.LUT R133, R133, 0x80, R2, 0xf8, !PT ;  /* 0x0000008085857812 */ /* 0x000fe200078ef802 */
[C---:B------:R-:W-:Y:S01]  /*5710*/  IMAD.U32 R2, R163.reuse, 0x10000, RZ ;  /* 0x00010000a3027824 */ /* 0x040fe200078e00ff */
[----:B------:R-:W-:Y:S01]  /*5720*/  LOP3.LUT R163, R163, 0x60, RZ, 0xc0, !PT ;  /* 0x00000060a3a37812 */ /* 0x000fe200078ec0ff */
[----:B------:R-:W4:Y:S01]  /*5730*/  LDCU.64 UR62, c[0x0][0x348] ;  /* 0x00006900ff3e77ac */ /* 0x000f220008000a00 */
[----:B------:R-:W-:Y:S01]  /*5740*/  LOP3.LUT R0, R7, 0x8, R0, 0x78, !PT ;  /* 0x0000000807007812 */ /* 0x000fe200078e7800 */
[----:B------:R-:W1:Y:S01]  /*5750*/  LDC.64 R136, c[0x0][0x8b0] ;  /* 0x00022c00ff887b82 */ /* 0x000e620000000a00 */
[----:B------:R-:W2:Y:S01]  /*5760*/  LDS R3, [UR43+0x100] ;  /* 0x0001002bff037984 */ /* 0x000ea20008000800 */
[----:B------:R-:W-:Y:S01]  /*5770*/  LOP3.LUT R2, R2, 0x600000, RZ, 0xc0, !PT ;  /* 0x0060000002027812 */ /* 0x000fe200078ec0ff */
[----:B------:R-:W1:Y:S01]  /*5780*/  LDCU UR42, c[0x0][0xb0c] ;  /* 0x00016180ff2a77ac */ /* 0x000e620008000800 */
[----:B------:R-:W-:Y:S01]  /*5790*/  LOP3.LUT R133, R133, R0, RZ, 0xfc, !PT ;  /* 0x0000000085857212 */ /* 0x000fe200078efcff */
[----:B------:R-:W1:Y:S03]  /*57a0*/  LDCU UR38, c[0x0][0xb30] ;  /* 0x00016600ff2677ac */ /* 0x000e660008000800 */
[----:B------:R-:W1:Y:S01]  /*57b0*/  LDC.64 R134, c[0x0][0x8a8] ;  /* 0x00022a00ff867b82 */ /* 0x000e620000000a00 */
[----:B------:R-:W1:Y:S01]  /*57c0*/  LDCU.64 UR58, c[0x0][0x888] ;  /* 0x00011100ff3a77ac */ /* 0x000e620008000a00 */
[----:B------:R-:W1:Y:S01]  /*57d0*/  LDCU.64 UR40, c[0x0][0xb28] ;  /* 0x00016500ff2877ac */ /* 0x000e620008000a00 */
[----:B------:R-:W1:Y:S01]  /*57e0*/  LDCU.128 UR52, c[0x0][0xb10] ;  /* 0x00016200ff3477ac */ /* 0x000e620008000c00 */
[----:B------:R-:W1:Y:S01]  /*57f0*/  LDCU UR49, c[0x0][0x374] ;  /* 0x00006e80ff3177ac */ /* 0x000e620008000800 */
[----:B------:R-:W-:Y:S01]  /*5800*/  UIADD3 UR57, UPT, UPT, UR43, 0x200, URZ ;  /* 0x000002002b397890 */ /* 0x000fe2000fffe0ff */
[----:B------:R-:W-:Y:S01]  /*5810*/  UMOV UR44, URZ ;  /* 0x000000ff002c7c82 */ /* 0x000fe20008000000 */
[----:B------:R-:W-:Y:S01]  /*5820*/  UMOV UR47, URZ ;  /* 0x000000ff002f7c82 */ /* 0x000fe20008000000 */
[----:B--234-:R-:W-:-:S09]  /*5830*/  IMAD.IADD R2, R3, 0x1, R2 ;  /* 0x0000000103027824 */ /* 0x01cfd200078e0202 */
.L_x_112:
[----:B------:R-:W-:Y:S02]  /*5840*/  LEA R8, R158, UR43, 0x3 ;  /* 0x0000002b9e087c11 */ /* 0x000fe4000f8e18ff */
[----:B------:R-:W-:Y:S02]  /*5850*/  SHF.L.U32 R3, R160, 0x1f, RZ ;  /* 0x0000001fa0037819 */ /* 0x000fe400000006ff */
[----:B------:R-:W-:Y:S02]  /*5860*/  LEA R5, R158, UR43, 0x4 ;  /* 0x0000002b9e057c11 */ /* 0x000fe4000f8e20ff */
[----:B------:R-:W2:Y:S02]  /*5870*/  SYNCS.PHASECHK.TRANS64.TRYWAIT P0, [R8+URZ+0x50], R3 ;  /* 0x00005003080075a7 */ /* 0x000ea400080011ff */
[----:B-12---:R-:W-:Y:S05]  /*5880*/  @!P0 BRA `(.L_x_87) ;  /* 0x0000003400388947 */ /* 0x006fea0003800000 */
.L_x_146:
        /* <DEDUP_REMOVED lines=11> */
[----:B------:R-:W-:Y:S01]  /*5940*/  PLOP3.LUT P0, PT, PT, PT, UP1, 0x80, 0x8 ;  /* 0x000000000008781c */ /* 0x000fe20003f0f018 */
[----:B------:R-:W-:Y:S11]  /*5950*/  UP2UR UR51, UPR, URZ, 0x2 ;  /* 0x00000002ff337883 */ /* 0x000ff60008000000 */
[----:B------:R-:W-:Y:S01]  /*5960*/  @!UPT UIADD3 URZ, UPT, UPT, URZ, URZ, URZ ;  /* 0x000000fffffff290 */ /* 0x000fe2000fffe0ff */
[----:B------:R-:W-:Y:S02]  /*5970*/  @P0 SHF.R.U32.HI R0, RZ, 0x10, R5 ;  /* 0x00000010ff000819 */ /* 0x000fe40000011605 */
[----:B--2---:R-:W-:Y:S02]  /*5980*/  @P0 MOV R3, R4 ;  /* 0x0000000400030202 */ /* 0x004fe40000000f00 */
        /* <DEDUP_REMOVED lines=11> */
[----:B------:R-:W3:Y:S01]  /*5a40*/  LDCU UR12, c[0x0][0xb20] ;  /* 0x00016400ff0c77ac */ /* 0x000ee20008000800 */
[----:B-1----:R-:W-:Y:S02]  /*5a50*/  UIMAD.WIDE.U32 UR4, UR49, UR55, URZ ;  /* 0x00000037310472a5 */ /* 0x002fe4000f8e00ff */
[----:B------:R-:W-:Y:S02]  /*5a60*/  UIMAD.WIDE.U32 UR6, UR50, UR52, URZ ;  /* 0x00000034320672a5 */ /* 0x000fe4000f8e00ff */
[----:B------:R-:W-:Y:S02]  /*5a70*/  UISETP.NE.AND UP0, UPT, UR54, 0x1, UPT ;  /* 0x000000013600788c */ /* 0x000fe4000bf05270 */
[----:B------:R-:W-:Y:S02]  /*5a80*/  UIMAD.WIDE.U32 UR8, UR36, UR55, URZ ;  /* 0x00000037240872a5 */ /* 0x000fe4000f8e00ff */
[----:B------:R-:W-:Y:S02]  /*5a90*/  UIMAD.WIDE.U32 UR10, UR37, UR52, URZ ;  /* 0x00000034250a72a5 */ /* 0x000fe4000f8e00ff */
[----:B------:R-:W-:Y:S02]  /*5aa0*/  UISETP.NE.AND UP1, UPT, UR42, 0x1, UPT ;  /* 0x000000012a00788c */ /* 0x000fe4000bf25270 */
[----:B------:R-:W-:Y:S01]  /*5ab0*/  UISETP.NE.AND UP2, UPT, UR45, 0x1, UPT ;  /* 0x000000012d00788c */ /* 0x000fe2000bf45270 */
[----:B------:R-:W-:Y:S02]  /*5ac0*/  UMOV UR4, UR5 ;  /* 0x0000000500047c82 */ /* 0x000fe40008000000 */
[----:B---3--:R-:W-:Y:S03]  /*5ad0*/  USHF.R.U32.HI UR5, URZ, UR12, UR4 ;  /* 0x0000000cff057299 */ /* 0x008fe60008011604 */
[----:B------:R-:W-:Y:S02]  /*5ae0*/  UMOV UR4, UR7 ;  /* 0x0000000700047c82 */ /* 0x000fe40008000000 */
[----:B------:R-:W-:Y:S02]  /*5af0*/  USHF.R.U32.HI UR7, URZ, UR53, UR4 ;  /* 0x00000035ff077299 */ /* 0x000fe40008011604 */
[----:B------:R-:W-:Y:S02]  /*5b00*/  USEL UR4, UR49, UR5, !UP0 ;  /* 0x0000000531047287 */ /* 0x000fe4000c000000 */
[----:B------:R-:W-:Y:S01]  /*5b10*/  USEL UR7, UR50, UR7, !UP1 ;  /* 0x0000000732077287 */ /* 0x000fe2000c800000 */
[----:B------:R-:W-:Y:S01]  /*5b20*/  UMOV UR5, UR9 ;  /* 0x0000000900057c82 */ /* 0x000fe20008000000 */
[----:B------:R-:W-:Y:S02]  /*5b30*/  UIMAD.WIDE.U32 UR8, UR4, UR40, URZ ;  /* 0x00000028040872a5 */ /* 0x000fe4000f8e00ff */
[----:B------:R-:W-:Y:S03]  /*5b40*/  USHF.R.U32.HI UR6, URZ, UR12, UR5 ;  /* 0x0000000cff067299 */ /* 0x000fe60008011605 */
[----:B------:R-:W-:Y:S01]  /*5b50*/  UMOV UR5, UR11 ;  /* 0x0000000b00057c82 */ /* 0x000fe20008000000 */
[----:B------:R-:W-:Y:S02]  /*5b60*/  UIMAD.WIDE.U32 UR10, UR7, UR40, URZ ;  /* 0x00000028070a72a5 */ /* 0x000fe4000f8e00ff */
[----:B------:R-:W-:Y:S02]  /*5b70*/  USHF.R.U32.HI UR12, URZ, UR53, UR5 ;  /* 0x00000035ff0c7299 */ /* 0x000fe40008011605 */
[----:B------:R-:W-:Y:S01]  /*5b80*/  USEL UR6, UR36, UR6, !UP0 ;  /* 0x0000000624067287 */ /* 0x000fe2000c000000 */
[----:B------:R-:W-:Y:S02]  /*5b90*/  UMOV UR5, UR9 ;  /* 0x0000000900057c82 */ /* 0x000fe40008000000 */
[----:B------:R-:W-:Y:S01]  /*5ba0*/  UMOV UR10, UR11 ;  /* 0x0000000b000a7c82 */ /* 0x000fe20008000000 */
[----:B------:R-:W-:Y:S02]  /*5bb0*/  @UP2 USHF.R.U32.HI UR4, URZ, UR41, UR5 ;  /* 0x00000029ff042299 */ /* 0x000fe40008011605 */
[----:B------:R-:W-:Y:S02]  /*5bc0*/  @UP2 USHF.R.U32.HI UR7, URZ, UR41, UR10 ;  /* 0x00000029ff072299 */ /* 0x000fe4000801160a */
[----:B------:R-:W-:Y:S02]  /*5bd0*/  UIMAD UR4, UR45, UR4, URZ ;  /* 0x000000042d0472a4 */ /* 0x000fe4000f8e02ff */
[----:B------:R-:W-:Y:S02]  /*5be0*/  UIMAD.WIDE.U32 UR10, UR6, UR40, URZ ;  /* 0x00000028060a72a5 */ /* 0x000fe4000f8e00ff */
[----:B------:R-:W-:Y:S02]  /*5bf0*/  USEL UR5, UR37, UR12, !UP1 ;  /* 0x0000000c25057287 */ /* 0x000fe4000c800000 */
[----:B------:R-:W-:Y:S02]  /*5c00*/  UIMAD UR8, UR45, UR7, URZ ;  /* 0x000000072d0872a4 */ /* 0x000fe4000f8e02ff */
[----:B------:R-:W-:Y:S03]  /*5c10*/  UISETP.GE.AND UP0, UPT, UR6, UR4, UPT ;  /* 0x000000040600728c */ /* 0x000fe6000bf06270 */
[----:B------:R-:W-:Y:S01]  /*5c20*/  UMOV UR4, UR11 ;  /* 0x0000000b00047c82 */ /* 0x000fe20008000000 */
[----:B------:R-:W-:Y:S02]  /*5c30*/  UISETP.GE.OR UP0, UPT, UR5, UR8, UP0 ;  /* 0x000000080500728c */ /* 0x000fe40008706670 */
[----:B------:R-:W-:Y:S02]  /*5c40*/  USHF.R.U32.HI UR4, URZ, UR41, UR4 ;  /* 0x00000029ff047299 */ /* 0x000fe40008011604 */
[----:B------:R-:W-:Y:S02]  /*5c50*/  UIMAD.WIDE.U32 UR8, UR5, UR40, URZ ;  /* 0x00000028050872a5 */ /* 0x000fe4000f8e00ff */
[----:B------:R-:W-:Y:S02]  /*5c60*/  USEL UR11, UR6, UR4, !UP2 ;  /* 0x00000004060b7287 */ /* 0x000fe4000d000000 */
[----:B------:R-:W-:Y:S02]  /*5c70*/  UIADD3 UR8, UPT, UPT, -UR5, URZ, URZ ;  /* 0x000000ff05087290 */ /* 0x000fe4000fffe1ff */
[----:B------:R-:W-:Y:S01]  /*5c80*/  UIADD3 UR10, UPT, UPT, -UR11, URZ, URZ ;  /* 0x000000ff0b0a7290 */ /* 0x000fe2000fffe1ff */
[----:B------:R-:W-:Y:S01]  /*5c90*/  @!UP0 UMOV UR4, UR9 ;  /* 0x0000000900048c82 */ /* 0x000fe20008000000 */
[----:B------:R-:W-:Y:S02]  /*5ca0*/  UIADD3 UR9, UPT, UPT, -UR6, URZ, URZ ;  /* 0x000000ff06097290 */ /* 0x000fe4000fffe1ff */
[----:B------:R-:W-:Y:S02]  /*5cb0*/  @!UP0 USHF.R.U32.HI UR4, URZ, UR41, UR4 ;  /* 0x00000029ff048299 */ /* 0x000fe40008011604 */
[----:B------:R-:W-:Y:S02]  /*5cc0*/  UIMAD UR10, UR45, UR10, UR6 ;  /* 0x0000000a2d0a72a4 */ /* 0x000fe4000f8e0206 */
[----:B------:R-:W-:Y:S04]  /*5cd0*/  @!UP0 USEL UR4, UR5, UR4, !UP2 ;  /* 0x0000000405048287 */ /* 0x000fe8000d000000 */
[----:B------:R-:W-:Y:S02]  /*5ce0*/  @!UP0 UIMAD UR10, UR7, UR10, UR4 ;  /* 0x0000000a070a82a4 */ /* 0x000fe4000f8e0204 */
[----:B------:R-:W-:Y:S02]  /*5cf0*/  @!UP0 UIADD3 UR11, UPT, UPT, UR11, -UR4, URZ ;  /* 0x800000040b0b8290 */ /* 0x000fe4000fffe0ff */
[----:B------:R-:W-:Y:S02]  /*5d00*/  UIMAD UR7, UR42, UR8, UR37 ;  /* 0x000000082a0772a4 */ /* 0x000fe4000f8e0225 */
[----:B------:R-:W-:Y:S02]  /*5d10*/  @!UP0 UIMAD UR6, UR11, UR45, UR5 ;  /* 0x0000002d0b0682a4 */ /* 0x000fe4000f8e0205 */
[----:B------:R-:W-:Y:S01]  /*5d20*/  UIMAD UR4, UR54, UR9, UR36 ;  /* 0x00000009360472a4 */ /* 0x000fe2000f8e0224 */
[----:B------:R-:W-:Y:S02]  /*5d30*/  @!UP0 UMOV UR5, UR10 ;  /* 0x0000000a00058c82 */ /* 0x000fe40008000000 */
[----:B------:R-:W-:Y:S02]  /*5d40*/  UIMAD UR37, UR5, UR42, UR7 ;  /* 0x0000002a052572a4 */ /* 0x000fe4000f8e0207 */
[----:B------:R-:W-:Y:S11]  /*5d50*/  UIMAD UR36, UR6, UR54, UR4 ;  /* 0x00000036062472a4 */ /* 0x000ff6000f8e0204 */
[----:B------:R-:W-:Y:S01]  /*5d60*/  @!UPT UIADD3 URZ, UPT, UPT, URZ, URZ, URZ ;  /* 0x000000fffffff290 */ /* 0x000fe2000fffe0ff */
.L_x_88:
[----:B-1----:R-:W-:Y:S01]  /*5d70*/  UISETP.NE.AND UP0, UPT, UR38, 0x1, UPT ;  /* 0x000000012600788c */ /* 0x002fe2000bf05270 */
[----:B------:R-:W-:Y:S10]  /*5d80*/  IADD3 R158, PT, PT, R158, 0x1, RZ ;  /* 0x000000019e9e7810 */ /* 0x000ff40007ffe0ff */
[----:B------:R-:W1:Y:S01]  /*5d90*/  @!UP0 LDCU.128 UR12, c[0x0][0xb10] ;  /* 0x00016200ff0c87ac */ /* 0x000e620008000c00 */
[----:B------:R-:W3:Y:S01]  /*5da0*/  @!UP0 LDCU UR5, c[0x0][0xb0c] ;  /* 0x00016180ff0587ac */ /* 0x000ee20008000800 */
[----:B------:R-:W4:Y:S01]  /*5db0*/  @!UP0 LDCU UR10, c[0x0][0xb20] ;  /* 0x00016400ff0a87ac */ /* 0x000f220008000800 */
[----:B-1----:R-:W-:Y:S02]  /*5dc0*/  UIMAD.WIDE.U32 UR8, UR37, UR12, URZ ;  /* 0x0000000c250872a5 */ /* 0x002fe4000f8e00ff */
[----:B------:R-:W-:Y:S02]  /*5dd0*/  UIMAD.WIDE.U32 UR6, UR36, UR15, URZ ;  /* 0x0000000f240672a5 */ /* 0x000fe4000f8e00ff */
[----:B------:R-:W-:Y:S03]  /*5de0*/  @!UP0 UISETP.NE.AND UP1, UPT, UR14, 0x1, UPT ;  /* 0x000000010e00888c */ /* 0x000fe6000bf25270 */
[----:B------:R-:W-:Y:S01]  /*5df0*/  @!UP0 UMOV UR4, UR9 ;  /* 0x0000000900048c82 */ /* 0x000fe20008000000 */
[----:B---3--:R-:W-:Y:S02]  /*5e00*/  @!UP0 UISETP.NE.AND UP2, UPT, UR5, 0x1, UPT ;  /* 0x000000010500888c */ /* 0x008fe4000bf45270 */
[----:B------:R-:W-:Y:S01]  /*5e10*/  @!UP0 USHF.R.U32.HI UR4, URZ, UR13, UR4 ;  /* 0x0000000dff048299 */ /* 0x000fe20008011604 */
[----:B------:R-:W-:Y:S02]  /*5e20*/  @!UP0 UMOV UR6, UR7 ;  /* 0x0000000700068c82 */ /* 0x000fe40008000000 */
[----:B----4-:R-:W-:Y:S02]  /*5e30*/  @!UP0 USHF.R.U32.HI UR6, URZ, UR10, UR6 ;  /* 0x0000000aff068299 */ /* 0x010fe40008011606 */
[----:B------:R-:W-:Y:S02]  /*5e40*/  @!UP0 USEL UR7, UR37, UR4, !UP2 ;  /* 0x0000000425078287 */ /* 0x000fe4000d000000 */
[----:B------:R-:W-:Y:S04]  /*5e50*/  @!UP0 USEL UR6, UR36, UR6, !UP1 ;  /* 0x0000000624068287 */ /* 0x000fe8000c800000 */
[----:B------:R-:W-:Y:S02]  /*5e60*/  @!UP0 UIADD3 UR4, UPT, UPT, -UR7, UR6, URZ ;  /* 0x0000000607048290 */ /* 0x000fe4000fffe1ff */
[----:B------:R-:W-:Y:S02]  /*5e70*/  @!UP0 UIADD3 UR6, UPT, UPT, UR7, -UR6, URZ ;  /* 0x8000000607068290 */ /* 0x000fe4000fffe0ff */
[----:B------:R-:W-:Y:S02]  /*5e80*/  @!UP0 UIMAD UR37, UR4, UR5, UR37 ;  /* 0x00000005042582a4 */ /* 0x000fe4000f8e0225 */
[----:B------:R-:W-:Y:S02]  /*5e90*/  @!UP0 UIMAD UR36, UR6, UR14, UR36 ;  /* 0x0000000e062482a4 */ /* 0x000fe4000f8e0224 */
[----:B------:R-:W-:Y:S09]  /*5ea0*/  ULOP3.LUT UP0, URZ, UR57, 0x90, URZ, 0xc0, !UPT ;  /* 0x0000009039ff7892 */ /* 0x000ff2000f80c0ff */
[----:B------:R-:W-:Y:S05]  /*5eb0*/  BRA.U !UP0, `(.L_x_89) ;  /* 0x00000001087c7547 */ /* 0x000fea000b800000 */
[----:B------:R-:W1:Y:S01]  /*5ec0*/  LDCU.64 UR8, c[0x4][0x80] ;  /* 0x01001000ff0877ac */ /* 0x000e620008000a00 */
[----:B------:R-:W-:Y:S01]  /*5ed0*/  MOV R16, 0x0 ;  /* 0x0000000000107802 */ /* 0x000fe20000000f00 */
[----:B------:R-:W-:Y:S02]  /*5ee0*/  HFMA2 R12, -RZ, RZ, 0, 5.9604644775390625e-08 ;  /* 0x00000001ff0c7431 */ /* 0x000fe400000001ff */
[----:B------:R-:W-:Y:S01]  /*5ef0*/  IMAD.MOV.U32 R8, RZ, RZ, 0x70 ;  /* 0x00000070ff087424 */ /* 0x000fe200078e00ff */
[----:B------:R3:W4:Y:S01]  /*5f00*/  LDC.64 R14, c[0x4][R16] ;  /* 0x01000000100e7b82 */ /* 0x0007220000000a00 */
[----:B------:R-:W2:Y:S01]  /*5f10*/  LDCU.64 UR6, c[0x4][0x88] ;  /* 0x01001100ff0677ac */ /* 0x000ea20008000a00 */
[----:B------:R-:W-:Y:S01]  /*5f20*/  IMAD.MOV.U32 R13, RZ, RZ, RZ ;  /* 0x000000ffff0d7224 */ /* 0x000fe200078e00ff */
[----:B------:R-:W2:Y:S01]  /*5f30*/  LDCU.64 UR4, c[0x4][0x8] ;  /* 0x01000100ff0477ac */ /* 0x000ea20008000a00 */
[----:B-1----:R-:W-:Y:S01]  /*5f40*/  MOV R5, UR9 ;  /* 0x0000000900057c02 */ /* 0x002fe20008000f00 */
[----:B------:R-:W-:Y:S01]  /*5f50*/  IMAD.U32 R4, RZ, RZ, UR8 ;  /* 0x00000008ff047e24 */ /* 0x000fe2000f8e00ff */
[----:B--2---:R-:W-:Y:S01]  /*5f60*/  MOV R7, UR7 ;  /* 0x0000000700077c02 */ /* 0x004fe20008000f00 */
[----:B------:R-:W-:Y:S01]  /*5f70*/  IMAD.U32 R6, RZ, RZ, UR6 ;  /* 0x00000006ff067e24 */ /* 0x000fe2000f8e00ff */
[----:B------:R-:W-:Y:S01]  /*5f80*/  MOV R11, UR5 ;  /* 0x00000005000b7c02 */ /* 0x000fe20008000f00 */
[----:B------:R-:W-:Y:S02]  /*5f90*/  IMAD.U32 R10, RZ, RZ, UR4 ;  /* 0x00000004ff0a7e24 */ /* 0x000fe4000f8e00ff */
[----:B------:R-:W-:Y:S07]  /*5fa0*/  LEPC R20, `(.L_x_90) ;  /* 0x000000001014794e */ /* 0x000fee0000000000 */
[----:B---345:R-:W-:Y:S05]  /*5fb0*/  CALL.ABS.NOINC R14 ;  /* 0x000000000e007343 */ /* 0x038fea0003c00000 */
.L_x_90:
[----:B------:R-:W1:Y:S01]  /*5fc0*/  LDCU.64 UR8, c[0x4][0x80] ;  /* 0x01001000ff0877ac */ /* 0x000e620008000a00 */
[----:B------:R-:W2:Y:S01]  /*5fd0*/  LDC.64 R16, c[0x4][R16] ;  /* 0x0100000010107b82 */ /* 0x000ea20000000a00 */
[----:B------:R-:W-:Y:S02]  /*5fe0*/  HFMA2 R12, -RZ, RZ, 0, 5.9604644775390625e-08 ;  /* 0x00000001ff0c7431 */ /* 0x000fe400000001ff */
[----:B------:R-:W-:Y:S02]  /*5ff0*/  IMAD.MOV.U32 R8, RZ, RZ, 0x70 ;  /* 0x00000070ff087424 */ /* 0x000fe400078e00ff */
[----:B------:R-:W-:Y:S01]  /*6000*/  IMAD.MOV.U32 R13, RZ, RZ, RZ ;  /* 0x000000ffff0d7224 */ /* 0x000fe200078e00ff */
[----:B------:R-:W3:Y:S01]  /*6010*/  LDCU.64 UR6, c[0x4][0x88] ;  /* 0x01001100ff0677ac */ /* 0x000ee20008000a00 */
[----:B------:R-:W4:Y:S01]  /*6020*/  LDCU.64 UR4, c[0x4][0x8] ;  /* 0x01000100ff0477ac */ /* 0x000f220008000a00 */
[----:B-1----:R-:W-:Y:S02]  /*6030*/  MOV R4, UR8 ;  /* 0x0000000800047c02 */ /* 0x002fe40008000f00 */
[----:B------:R-:W-:Y:S02]  /*6040*/  MOV R5, UR9 ;  /* 0x0000000900057c02 */ /* 0x000fe40008000f00 */
[----:B---3--:R-:W-:Y:S01]  /*6050*/  MOV R7, UR7 ;  /* 0x0000000700077c02 */ /* 0x008fe20008000f00 */
[----:B------:R-:W-:Y:S01]  /*6060*/  IMAD.U32 R6, RZ, RZ, UR6 ;  /* 0x00000006ff067e24 */ /* 0x000fe2000f8e00ff */
[----:B----4-:R-:W-:Y:S01]  /*6070*/  MOV R11, UR5 ;  /* 0x00000005000b7c02 */ /* 0x010fe20008000f00 */
[----:B------:R-:W-:Y:S02]  /*6080*/  IMAD.U32 R10, RZ, RZ, UR4 ;  /* 0x00000004ff0a7e24 */ /* 0x000fe4000f8e00ff */
[----:B------:R-:W-:Y:S07]  /*6090*/  LEPC R20, `(.L_x_89) ;  /* 0x000000001014794e */ /* 0x000fee0000000000 */
[----:B--2---:R-:W-:Y:S05]  /*60a0*/  CALL.ABS.NOINC R16 ;  /* 0x0000000010007343 */ /* 0x004fea0003c00000 */
.L_x_89:
[----:B------:R-:W-:Y:S01]  /*60b0*/  ISETP.NE.U32.AND P3, PT, R140, RZ, PT ;  /* 0x000000ff8c00720c */ /* 0x000fe20003f65070 */
[----:B------:R-:W-:Y:S01]  /*60c0*/  UISETP.NE.AND UP1, UPT, UR61, URZ, UPT ;  /* 0x000000ff3d00728c */ /* 0x000fe2000bf25270 */
[----:B------:R-:W-:Y:S02]  /*60d0*/  ISETP.NE.U32.AND P4, PT, R136, RZ, PT ;  /* 0x000000ff8800720c */ /* 0x000fe40003f85070 */
[----:B------:R-:W-:Y:S02]  /*60e0*/  ISETP.NE.AND.EX P3, PT, R141, RZ, PT, P3 ;  /* 0x000000ff8d00720c */ /* 0x000fe40003f65330 */
[----:B------:R-:W-:Y:S02]  /*60f0*/  PLOP3.LUT P1, PT, PT, PT, PT, 0x8, 0x80 ;  /* 0x000000000080781c */ /* 0x000fe40003f2e170 */
[----:B------:R-:W-:Y:S02]  /*6100*/  PLOP3.LUT P0, PT, PT, PT, UP1, 0x80, 0x8 ;  /* 0x000000000008781c */ /* 0x000fe40003f0f018 */
[----:B------:R-:W-:Y:S02]  /*6110*/  ISETP.NE.AND.EX P4, PT, R137, RZ, PT, P4 ;  /* 0x000000ff8900720c */ /* 0x000fe40003f85340 */
[----:B------:R-:W1:Y:S09]  /*6120*/  @UP1 LDCU.64 UR4, c[0x0][0x888] ;  /* 0x00011100ff0417ac */ /* 0x000e720008000a00 */
[----:B------:R-:W-:Y:S01]  /*6130*/  @P0 PLOP3.LUT P1, PT, P3, PT, PT, 0x80, 0x8 ;  /* 0x000000000008081c */ /* 0x000fe20001f2f070 */
[----:B-1----:R-:W-:Y:S04]  /*6140*/  @UP1 UISETP.NE.U32.AND UP0, UPT, UR4, URZ, UPT ;  /* 0x000000ff0400128c */ /* 0x002fe8000bf05070 */
[----:B------:R-:W-:Y:S04]  /*6150*/  @UP1 UISETP.NE.AND.EX UP0, UPT, UR5, URZ, UPT, UP0 ;  /* 0x000000ff0500128c */ /* 0x000fe8000bf05300 */
[----:B------:R-:W-:Y:S01]  /*6160*/  @UP1 USEL UR4, URZ, 0xffffffff, UP0 ;  /* 0xffffffffff041887 */ /* 0x000fe20008000000 */
[----:B------:R-:W-:Y:S11]  /*6170*/  @!P3 BRA `(.L_x_91) ;  /* 0x000000000030b947 */ /* 0x000ff60003800000 */
[----:B------:R-:W-:Y:S01]  /*6180*/  ISETP.NE.U32.AND P2, PT, R138, RZ, PT ;  /* 0x000000ff8a00720c */ /* 0x000fe20003f45070 */
[----:B------:R-:W1:Y:S01]  /*6190*/  LDCU.64 UR6, c[0x0][0x358] ;  /* 0x00006b00ff0677ac */ /* 0x000e620008000a00 */
[----:B------:R-:W-:Y:S02]  /*61a0*/  IMAD.MOV.U32 R142, RZ, RZ, 0x1 ;  /* 0x00000001ff8e7424 */ /* 0x000fe400078e00ff */
[----:B------:R-:W-:Y:S11]  /*61b0*/  ISETP.NE.AND.EX P2, PT, R139, RZ, PT, P2 ;  /* 0x000000ff8b00720c */ /* 0x000ff60003f45320 */
[----:B------:R-:W-:Y:S02]  /*61c0*/  @!UPT UIADD3 URZ, UPT, UPT, URZ, URZ, URZ ;  /* 0x000000fffffff290 */ /* 0x000fe4000fffe0ff */
[----:B------:R-:W3:Y:S01]  /*61d0*/  @P2 LDC.64 R4, c[0x0][0x888] ;  /* 0x00022200ff042b82 */ /* 0x000ee20000000a00 */
[----:B--2---:R-:W-:Y:S04]  /*61e0*/  @P2 IMAD R0, R140, UR60, RZ ;  /* 0x0000003c8c002c24 */ /* 0x004fe8000f8e02ff */
[----:B---3--:R-:W-:Y:S04]  /*61f0*/  @P2 IMAD.WIDE R4, R0, 0x4, R4 ;  /* 0x0000000400042825 */ /* 0x008fe800078e0204 */
[----:B------:R-:W-:Y:S01]  /*6200*/  HFMA2 R0, -RZ, RZ, 0, 5.9604644775390625e-08 ;  /* 0x00000001ff007431 */ /* 0x000fe200000001ff */
[----:B-1---5:R1:W5:Y:S04]  /*6210*/  @P2 LDG.E R75, desc[UR6][R4.64] ;  /* 0x00000006044b2981 */ /* 0x022368000c1e1900 */
[----:B------:R-:W-:Y:S01]  /*6220*/  @!P2 PRMT R142, R0, 0x7610, R142 ;  /* 0x00007610008ea816 */ /* 0x000fe2000000008e */
[----:B-1----:R-:W3:Y:S06]  /*6230*/  @!P2 LDC R75, c[0x0][0x880] ;  /* 0x00022000ff4bab82 */ /* 0x002eec0000000800 */
.L_x_91:
[----:B------:R-:W-:Y:S05]  /*6240*/  @!P4 BRA `(.L_x_92) ;  /* 0x000000000024c947 */ /* 0x000fea0003800000 */
[----:B------:R-:W-:Y:S01]  /*6250*/  ISETP.NE.U32.AND P2, PT, R134, RZ, PT ;  /* 0x000000ff8600720c */ /* 0x000fe20003f45070 */
[----:B------:R-:W1:Y:S03]  /*6260*/  LDCU.64 UR6, c[0x0][0x358] ;  /* 0x00006b00ff0677ac */ /* 0x000e660008000a00 */
[----:B------:R-:W-:Y:S11]  /*6270*/  ISETP.NE.AND.EX P2, PT, R135, RZ, PT, P2 ;  /* 0x000000ff8700720c */ /* 0x000ff60003f45320 */
[----:B------:R-:W-:Y:S02]  /*6280*/  @!UPT UIADD3 URZ, UPT, UPT, URZ, URZ, URZ ;  /* 0x000000fffffff290 */ /* 0x000fe4000fffe0ff */
[----:B------:R-:W4:Y:S01]  /*6290*/  @P2 LDC.64 R4, c[0x0][0x8a8] ;  /* 0x00022a00ff042b82 */ /* 0x000f220000000a00 */
[----:B--2---:R-:W-:Y:S04]  /*62a0*/  @P2 IMAD R0, R136, UR60, RZ ;  /* 0x0000003c88002c24 */ /* 0x004fe8000f8e02ff */
[----:B----4-:R-:W-:Y:S05]  /*62b0*/  @P2 IMAD.WIDE R4, R0, 0x4, R4 ;  /* 0x0000000400042825 */ /* 0x010fea00078e0204 */
[----:B-1---5:R1:W5:Y:S02]  /*62c0*/  @P2 LDG.E R73, desc[UR6][R4.64] ;  /* 0x0000000604492981 */ /* 0x022364000c1e1900 */
[----:B-1----:R-:W4:Y:S02]  /*62d0*/  @!P2 LDC R73, c[0x0][0x8a0] ;  /* 0x00022800ff49ab82 */ /* 0x002f240000000800 */
.L_x_92:
[----:B---3-5:R-:W-:Y:S01]  /*62e0*/  @P0 FSETP.NEU.AND P4, PT, R75, RZ, PT ;  /* 0x000000ff4b00020b */ /* 0x028fe20003f8d000 */
[----:B------:R-:W-:Y:S01]  /*62f0*/  IMAD.U32 R3, RZ, RZ, UR4 ;  /* 0x00000004ff037e24 */ /* 0x000fe2000f8e00ff */
[----:B------:R-:W-:Y:S01]  /*6300*/  @P0 LOP3.LUT P2, RZ, R142, 0xff, RZ, 0xc0, !PT ;  /* 0x000000ff8eff0812 */ /* 0x000fe2000784c0ff */
[----:B------:R-:W-:Y:S01]  /*6310*/  BSSY B1, `(.L_x_93) ;  /* 0x0000048000017945 */ /* 0x000fe20003800000 */
[----:B------:R-:W-:Y:S02]  /*6320*/  @P0 SEL R4, RZ, 0xffffffff, P4 ;  /* 0xffffffffff040807 */ /* 0x000fe40002000000 */
[----:B------:R-:W-:Y:S02]  /*6330*/  CS2R R130, SRZ ;  /* 0x0000000000827805 */ /* 0x000fe4000001ff00 */
[----:B------:R-:W-:Y:S02]  /*6340*/  LEA R144, R72, UR43, 0x3 ;  /* 0x0000002b48907c11 */ /* 0x000fe4000f8e18ff */
[----:B------:R-:W-:Y:S02]  /*6350*/  CS2R R128, SRZ ;  /* 0x0000000000807805 */ /* 0x000fe4000001ff00 */
[----:B------:R-:W-:Y:S02]  /*6360*/  @P1 SEL R4, R3, R4, !P2 ;  /* 0x0000000403041207 */ /* 0x000fe40005000000 */
[----:B------:R-:W-:Y:S02]  /*6370*/  CS2R R122, SRZ ;  /* 0x00000000007a7805 */ /* 0x000fe4000001ff00 */
[----:B------:R-:W-:Y:S02]  /*6380*/  LOP3.LUT R3, R162, 0x1, RZ, 0x3c, !PT ;  /* 0x00000001a2037812 */ /* 0x000fe400078e3cff */
[----:B------:R-:W-:Y:S02]  /*6390*/  CS2R R120, SRZ ;  /* 0x0000000000787805 */ /* 0x000fe4000001ff00 */
[----:B------:R-:W-:Y:S02]  /*63a0*/  @P0 LOP3.LUT R4, R4, 0x1, RZ, 0xc0, !PT ;  /* 0x0000000104040812 */ /* 0x000fe400078ec0ff */
[----:B------:R-:W-:Y:S02]  /*63b0*/  CS2R R114, SRZ ;  /* 0x0000000000727805 */ /* 0x000fe4000001ff00 */
[----:B------:R-:W-:Y:S02]  /*63c0*/  SHF.L.U32 R9, R161, 0x1f, RZ ;  /* 0x0000001fa1097819 */ /* 0x000fe400000006ff */
[----:B------:R-:W-:Y:S02]  /*63d0*/  CS2R R112, SRZ ;  /* 0x0000000000707805 */ /* 0x000fe4000001ff00 */
[----:B------:R-:W-:Y:S01]  /*63e0*/  ISETP.NE.U32.OR P6, PT, R4, 0x1, !P0 ;  /* 0x000000010400780c */ /* 0x000fe200047c5470 */
[----:B------:R-:W-:Y:S01]  /*63f0*/  IMAD.U32 R4, RZ, RZ, UR44 ;  /* 0x0000002cff047e24 */ /* 0x000fe2000f8e00ff */
[----:B------:R-:W-:Y:S02]  /*6400*/  PLOP3.LUT P5, PT, PT, PT, PT, 0x8, 0x80 ;  /* 0x000000000080781c */ /* 0x000fe40003fae170 */
[----:B------:R-:W-:Y:S02]  /*6410*/  CS2R R106, SRZ ;  /* 0x00000000006a7805 */ /* 0x000fe4000001ff00 */
[----:B------:R-:W-:Y:S02]  /*6420*/  P2R R164, PR, RZ, 0x40 ;  /* 0x00000040ffa47803 */ /* 0x000fe40000000000 */
[----:B------:R-:W-:Y:S02]  /*6430*/  CS2R R104, SRZ ;  /* 0x0000000000687805 */ /* 0x000fe4000001ff00 */
[----:B--2---:R-:W-:Y:S02]  /*6440*/  LEA R0, R4, UR43, 0x3 ;  /* 0x0000002b04007c11 */ /* 0x004fe4000f8e18ff */
[----:B------:R-:W-:Y:S02]  /*6450*/  CS2R R98, SRZ ;  /* 0x0000000000627805 */ /* 0x000fe4000001ff00 */
[----:B------:R-:W-:Y:S02]  /*6460*/  CS2R R96, SRZ ;  /* 0x0000000000607805 */ /* 0x000fe4000001ff00 */
[----:B------:R-:W-:Y:S02]  /*6470*/  CS2R R90, SRZ ;  /* 0x00000000005a7805 */ /* 0x000fe4000001ff00 */
[----:B------:R-:W-:Y:S02]  /*6480*/  CS2R R88, SRZ ;  /* 0x0000000000587805 */ /* 0x000fe4000001ff00 */
[----:B------:R-:W-:Y:S02]  /*6490*/  CS2R R82, SRZ ;  /* 0x0000000000527805 */ /* 0x000fe4000001ff00 */
[----:B------:R-:W-:Y:S02]  /*64a0*/  CS2R R80, SRZ ;  /* 0x0000000000507805 */ /* 0x000fe4000001ff00 */
[----:B------:R-:W-:Y:S04]  /*64b0*/  @P6 SHF.L.U32 R5, R3, 0x1f, RZ ;  /* 0x0000001f03056819 */ /* 0x000fe800000006ff */
[----:B------:R-:W1:Y:S01]  /*64c0*/  @P6 SYNCS.PHASECHK.TRANS64.TRYWAIT P0, [R0+URZ+0x20], R5 ;  /* 0x00002005000065a7 */ /* 0x000e6200080011ff */
[----:B------:R2:W3:Y:S01]  /*64d0*/  SYNCS.PHASECHK.TRANS64.TRYWAIT P4, [R144+URZ+0x70], R9 ;  /* 0x00007009900075a7 */ /* 0x0004e200080811ff */
[----:B-1----:R-:W-:Y:S01]  /*64e0*/  @P6 PLOP3.LUT P5, PT, P0, PT, PT, 0x8, 0x80 ;  /* 0x000000000080681c */ /* 0x002fe200007ae170 */
[----:B------:R-:W-:Y:S01]  /*64f0*/  @!UPT UIADD3 URZ, UPT, UPT, URZ, URZ, URZ ;  /* 0x000000fffffff290 */ /* 0x000fe2000fffe0ff */
[----:B--23--:R-:W-:Y:S11]  /*6500*/  @!P6 BRA `(.L_x_94) ;  /* 0x0000000000a0e947 */ /* 0x00cff60003800000 */
[----:B------:R-:W-:Y:S01]  /*6510*/  ISETP.NE.U32.AND P0, PT, RZ, UR58, PT ;  /* 0x0000003aff007c0c */ /* 0x000fe2000bf05070 */
[----:B------:R-:W-:Y:S01]  /*6520*/  BSSY B0, `(.L_x_95) ;  /* 0x000000d000007945 */ /* 0x000fe20003800000 */
[----:B------:R-:W-:Y:S02]  /*6530*/  FSETP.NEU.AND P2, PT, R75, RZ, PT ;  /* 0x000000ff4b00720b */ /* 0x000fe40003f4d000 */
[----:B------:R-:W-:Y:S02]  /*6540*/  ISETP.NE.AND.EX P0, PT, RZ, UR59, PT, P0 ;  /* 0x0000003bff007c0c */ /* 0x000fe4000bf05300 */
[----:B------:R-:W-:Y:S02]  /*6550*/  LOP3.LUT P1, RZ, R142, 0xff, RZ, 0xc0, !PT ;  /* 0x000000ff8eff7812 */ /* 0x000fe4000782c0ff */
[----:B------:R-:W-:Y:S02]  /*6560*/  SEL R5, RZ, 0xffffffff, P2 ;  /* 0xffffffffff057807 */ /* 0x000fe40001000000 */
[----:B------:R-:W-:Y:S04]  /*6570*/  SEL R4, RZ, 0xffffffff, P0 ;  /* 0xffffffffff047807 */ /* 0x000fe80000000000 */
[----:B------:R-:W-:Y:S01]  /*6580*/  @P3 SEL R5, R4, R5, !P1 ;  /* 0x0000000504053207 */ /* 0x000fe20004800000 */
[----:B------:R-:W-:Y:S03]  /*6590*/  IMAD.U32 R4, RZ, RZ, UR44 ;  /* 0x0000002cff047e24 */ /* 0x000fe6000f8e00ff */
[----:B------:R-:W-:Y:S01]  /*65a0*/  LOP3.LUT R5, R5, 0x1, RZ, 0xc0, !PT ;  /* 0x0000000105057812 */ /* 0x000fe200078ec0ff */
[----:B------:R-:W-:Y:S06]  /*65b0*/  @!P5 BRA `(.L_x_96) ;  /* 0x00000000000cd947 */ /* 0x000fec0003800000 */
[----:B------:R-:W-:Y:S04]  /*65c0*/  SHF.L.U32 R3, R3, 0x1f, RZ ;  /* 0x0000001f03037819 */ /* 0x000fe800000006ff */
[----:B------:R-:W1:Y:S02]  /*65d0*/  SYNCS.PHASECHK.TRANS64.TRYWAIT P0, [R0+URZ+0x20], R3 ;  /* 0x00002003000075a7 */ /* 0x000e6400080011ff */
[----:B-1----:R-:W-:Y:S05]  /*65e0*/  @!P0 BRA `(.L_x_97) ;  /* 0x0000002400f48947 */ /* 0x002fea0003800000 */
.L_x_96:
[----:B------:R-:W-:Y:S05]  /*65f0*/  BSYNC B0 ;  /* 0x0000000000007941 */ /* 0x000fea0003800000 */
.L_x_95:
[----:B------:R-:W-:Y:S02]  /*6600*/  ISETP.NE.U32.AND P0, PT, R5, 0x1, PT ;  /* 0x000000010500780c */ /* 0x000fe40003f05070 */
[----:B------:R-:W-:Y:S02]  /*6610*/  CS2R R82, SRZ ;  /* 0x0000000000527805 */ /* 0x000fe4000001ff00 */
        /* <DEDUP_REMOVED lines=10> */
[----:B------:R-:W-:Y:S01]  /*66c0*/  CS2R R120, SRZ ;  /* 0x0000000000787805 */ /* 0x000fe2000001ff00 */
[----:B-1----:R-:W-:Y:S01]  /*66d0*/  @P0 IMAD R3, R4, 0x1c00, R133 ;  /* 0x00001c0004030824 */ /* 0x002fe200078e0285 */
[----:B------:R-:W-:Y:S01]  /*66e0*/  CS2R R128, SRZ ;  /* 0x0000000000807805 */ /* 0x000fe2000001ff00 */
[----:B------:R-:W-:Y:S01]  /*66f0*/  IMAD.MOV.U32 R130, RZ, RZ, RZ ;  /* 0x000000ffff827224 */ /* 0x000fe200078e00ff */
[----:B------:R-:W-:Y:S05]  /*6700*/  @P0 WARPSYNC.ALL ;  /* 0x0000000000000948 */ /* 0x000fea0003800000 */
[----:B------:R-:W-:Y:S05]  /*6710*/  @P0 LEA R0, R3, UR43, 0x1 ;  /* 0x0000002b03000c11 */ /* 0x000fea000f8e08ff */
[----:B------:R1:W2:Y:S04]  /*6720*/  @P0 LDSM.16.M88.4 R80, [R0+0x200] ;  /* 0x000200000050083b */ /* 0x0002a80000000200 */
[----:B------:R1:W3:Y:S04]  /*6730*/  @P0 LDSM.16.M88.4 R88, [R0+0xa00] ;  /* 0x000a00000058083b */ /* 0x0002e80000000200 */
[----:B------:R1:W1:Y:S04]  /*6740*/  @P0 LDSM.16.M88.4 R96, [R0+0x1200] ;  /* 0x001200000060083b */ /* 0x0002680000000200 */
[----:B------:R1:W1:Y:S04]  /*6750*/  @P0 LDSM.16.M88.4 R104, [R0+0x1a00] ;  /* 0x001a00000068083b */ /* 0x0002680000000200 */
[----:B------:R1:W1:Y:S04]  /*6760*/  @P0 LDSM.16.M88.4 R112, [R0+0x2200] ;  /* 0x002200000070083b */ /* 0x0002680000000200 */
[----:B------:R1:W1:Y:S04]  /*6770*/  @P0 LDSM.16.M88.4 R120, [R0+0x2a00] ;  /* 0x002a00000078083b */ /* 0x0002680000000200 */
[----:B------:R1:W1:Y:S02]  /*6780*/  @P0 LDSM.16.M88.4 R128, [R0+0x3200] ;  /* 0x003200000080083b */ /* 0x0002640000000200 */
.L_x_94:
[----:B------:R-:W-:Y:S05]  /*6790*/  BSYNC B1 ;  /* 0x0000000000017941 */ /* 0x000fea0003800000 */
.L_x_93:
[----:B-1----:R-:W-:Y:S04]  /*67a0*/  LEA.HI R0, R72, R72, RZ, 0x1 ;  /* 0x0000004848007211 */ /* 0x002fe800078f08ff */
[----:B------:R-:W-:Y:S02]  /*67b0*/  SHF.R.U32.HI R7, RZ, 0x1, R0 ;  /* 0x00000001ff077819 */ /* 0x000fe40000011600 */
[----:B------:R-:W-:Y:S03]  /*67c0*/  LOP3.LUT R5, R0, 0xffe, RZ, 0xc0, !PT ;  /* 0x00000ffe00057812 */ /* 0x000fe600078ec0ff */
[----:B------:R-:W-:Y:S02]  /*67d0*/  IMAD R3, R7, 0x70, R2 ;  /* 0x0000007007037824 */ /* 0x000fe400078e0202 */
[----:B------:R-:W-:Y:S04]  /*67e0*/  IMAD.IADD R0, R72, 0x1, -R5 ;  /* 0x0000000148007824 */ /* 0x000fe800078e0a05 */
[----:B------:R-:W-:Y:S05]  /*67f0*/  IMAD R74, R0, 0x100000, R3 ;  /* 0x00100000004a7824 */ /* 0x000fea00078e0203 */
[----:B------:R-:W-:Y:S04]  /*6800*/  SHF.R.U32.HI R4, RZ, 0x15, R74 ;  /* 0x00000015ff047819 */ /* 0x000fe8000001164a */
[----:B------:R-:W-:Y:S01]  /*6810*/  LOP3.LUT P0, RZ, R4, 0x3, R143, 0x48, !PT ;  /* 0x0000000304ff7812 */ /* 0x000fe2000780488f */
[----:B------:R-:W-:Y:S01]  /*6820*/  @!UPT UIADD3 URZ, UPT, UPT, URZ, URZ, URZ ;  /* 0x000000fffffff290 */ /* 0x000fe2000fffe0ff */
[----:B------:R-:W-:Y:S11]  /*6830*/  @P4 BRA `(.L_x_98) ;  /* 0x0000000000084947 */ /* 0x000ff60003800000 */
[----:B------:R-:W1:Y:S02]  /*6840*/  SYNCS.PHASECHK.TRANS64.TRYWAIT P1, [R144+URZ+0x70], R9 ;  /* 0x00007009900075a7 */ /* 0x000e6400080211ff */
[----:B-1----:R-:W-:Y:S05]  /*6850*/  @!P1 BRA `(.L_x_99) ;  /* 0x00000024006c9947 */ /* 0x002fea0003800000 */
.L_x_98:
[----:B------:R-:W-:Y:S05]  /*6860*/  @!P0 BRA `(.L_x_100) ;  /* 0x0000000000408947 */ /* 0x000fea0003800000 */
[----:B------:R-:W1:Y:S01]  /*6870*/  LDCU.64 UR8, c[0x4][0x70] ;  /* 0x01000e00ff0877ac */ /* 0x000e620008000a00 */
[----:B------:R-:W-:Y:S01]  /*6880*/  MOV R15, 0x0 ;  /* 0x00000000000f7802 */ /* 0x000fe20000000f00 */
[----:B------:R-:W-:Y:S02]  /*6890*/  HFMA2 R12, -RZ, RZ, 0, 5.9604644775390625e-08 ;  /* 0x00000001ff0c7431 */ /* 0x000fe400000001ff */
[----:B------:R-:W-:Y:S02]  /*68a0*/  IMAD.MOV.U32 R8, RZ, RZ, 0x192 ;  /* 0x00000192ff087424 */ /* 0x000fe400078e00ff */
[----:B------:R-:W-:Y:S01]  /*68b0*/  IMAD.MOV.U32 R13, RZ, RZ, RZ ;  /* 0x000000ffff0d7224 */ /* 0x000fe200078e00ff */
[----:B------:R-:W5:Y:S01]  /*68c0*/  LDCU.64 UR6, c[0x4][0x78] ;  /* 0x01000f00ff0677ac */ /* 0x000f620008000a00 */
[----:B------:R-:W2:Y:S01]  /*68d0*/  LDC.64 R14, c[0x4][R15] ;  /* 0x010000000f0e7b82 */ /* 0x000ea20000000a00 */
[----:B------:R-:W3:Y:S01]  /*68e0*/  LDCU.64 UR4, c[0x4][0x10] ;  /* 0x01000200ff0477ac */ /* 0x000ee20008000a00 */
[----:B-1----:R-:W-:Y:S01]  /*68f0*/  MOV R5, UR9 ;  /* 0x0000000900057c02 */ /* 0x002fe20008000f00 */
[----:B------:R-:W-:Y:S01]  /*6900*/  IMAD.U32 R4, RZ, RZ, UR8 ;  /* 0x00000008ff047e24 */ /* 0x000fe2000f8e00ff */
[----:B-----5:R-:W-:Y:S01]  /*6910*/  MOV R7, UR7 ;  /* 0x0000000700077c02 */ /* 0x020fe20008000f00 */
[----:B------:R-:W-:Y:S01]  /*6920*/  IMAD.U32 R6, RZ, RZ, UR6 ;  /* 0x00000006ff067e24 */ /* 0x000fe2000f8e00ff */
[----:B---3--:R-:W-:Y:S01]  /*6930*/  MOV R11, UR5 ;  /* 0x00000005000b7c02 */ /* 0x008fe20008000f00 */
[----:B------:R-:W-:Y:S02]  /*6940*/  IMAD.U32 R10, RZ, RZ, UR4 ;  /* 0x00000004ff0a7e24 */ /* 0x000fe4000f8e00ff */
[----:B------:R-:W-:Y:S07]  /*6950*/  LEPC R20, `(.L_x_100) ;  /* 0x000000001014794e */ /* 0x000fee0000000000 */
[----:B--2-4-:R-:W-:Y:S05]  /*6960*/  CALL.ABS.NOINC R14 ;  /* 0x000000000e007343 */ /* 0x014fea0003c00000 */
.L_x_100:
[----:B------:R-:W-:Y:S05]  /*6970*/  WARPSYNC.ALL ;  /* 0x0000000000007948 */ /* 0x000fea0003800000 */
[C---:B------:R-:W-:Y:S01]  /*6980*/  R2UR UR4, R74.reuse ;  /* 0x000000004a0472ca */ /* 0x040fe200000e0000 */
[----:B------:R-:W-:Y:S05]  /*6990*/  VIADD R0, R74, 0x10 ;  /* 0x000000104a007836 */ /* 0x000fea0000000000 */
[----:B------:R-:W-:Y:S04]  /*69a0*/  SHF.R.U32.HI R0, RZ, 0x15, R0 ;  /* 0x00000015ff007819 */ /* 0x000fe80000011600 */
[----:B------:R-:W-:Y:S03]  /*69b0*/  LOP3.LUT P0, RZ, R0, 0x3, R143, 0x48, !PT ;  /* 0x0000000300ff7812 */ /* 0x000fe6000780488f */
[----:B------:R-:W1:Y:S10]  /*69c0*/  LDTM.16dp256bit.x2 R64, tmem[UR4] ;  /* 0x00000004004079ee */ /* 0x000e7400080a0000 */
[----:B-1----:R-:W-:Y:S05]  /*69d0*/  @!P0 BRA `(.L_x_101) ;  /* 0x0000000000408947 */ /* 0x002fea0003800000 */
        /* <DEDUP_REMOVED lines=16> */
.L_x_101:
[----:B------:R-:W-:Y:S05]  /*6ae0*/  WARPSYNC.ALL ;  /* 0x0000000000007948 */ /* 0x000fea0003800000 */
[C---:B------:R-:W-:Y:S01]  /*6af0*/  R2UR UR4, R74.reuse ;  /* 0x000000004a0472ca */ /* 0x040fe200000e0000 */
[----:B------:R-:W-:Y:S05]  /*6b00*/  VIADD R0, R74, 0x20 ;  /* 0x000000204a007836 */ /* 0x000fea0000000000 */
[----:B------:R-:W-:Y:S04]  /*6b10*/  SHF.R.U32.HI R0, RZ, 0x15, R0 ;  /* 0x00000015ff007819 */ /* 0x000fe80000011600 */
[----:B------:R-:W-:Y:S03]  /*6b20*/  LOP3.LUT P0, RZ, R0, 0x3, R143, 0x48, !PT ;  /* 0x0000000300ff7812 */ /* 0x000fe6000780488f */
[----:B------:R-:W1:Y:S10]  /*6b30*/  LDTM.16dp256bit.x2 R56, tmem[UR4+0x10] ;  /* 0x00001004003879ee */ /* 0x000e7400080a0000 */
        /* <DEDUP_REMOVED lines=17> */
.L_x_102:
        /* <DEDUP_REMOVED lines=23> */
.L_x_103:
        /* <DEDUP_REMOVED lines=23> */
.L_x_104:
        /* <DEDUP_REMOVED lines=23> */
.L_x_105:
        /* <DEDUP_REMOVED lines=23> */
.L_x_106:
[----:B------:R-:W-:Y:S01]  /*7210*/  ISETP.NE.AND P0, PT, R163, RZ, PT ;  /* 0x000000ffa300720c */ /* 0x000fe20003f05270 */
[----:B------:R-:W-:Y:S05]  /*7220*/  WARPSYNC.ALL ;  /* 0x0000000000007948 */ /* 0x000fea0003800000 */
[--C-:B--2---:R-:W-:Y:S01]  /*7230*/  HADD2.F32 R76, -RZ, R80.reuse.H0_H0 ;  /* 0x20000050ff4c7230 */ /* 0x104fe20000004100 */
[----:B------:R-:W-:Y:S01]  /*7240*/  R2UR UR4, R74 ;  /* 0x000000004a0472ca */ /* 0x000fe200000e0000 */
[C---:B----4-:R-:W-:Y:S01]  /*7250*/  FMUL R22, R73.reuse, R60 ;  /* 0x0000003c49167220 */ /* 0x050fe20000400000 */
[----:B------:R-:W-:Y:S01]  /*7260*/  HADD2.F32 R78, -RZ, R80.H1_H1 ;  /* 0x30000050ff4e7230 */ /* 0x000fe20000004100 */
[----:B------:R-:W-:Y:S01]  /*7270*/  R2UR UR5, R144 ;  /* 0x00000000900572ca */ /* 0x000fe200000e0000 */
[C---:B------:R-:W-:Y:S01]  /*7280*/  FMUL R23, R73.reuse, R61 ;  /* 0x0000003d49177220 */ /* 0x040fe20000400000 */
[C---:B------:R-:W-:Y:S01]  /*7290*/  FMUL R0, R73.reuse, R64 ;  /* 0x0000004049007220 */ /* 0x040fe20000400000 */
[--C-:B------:R-:W-:Y:S02]  /*72a0*/  HADD2.F32 R77, -RZ, R81.reuse.H0_H0 ;  /* 0x20000051ff4d7230 */ /* 0x100fe40000004100 */
[C---:B------:R-:W-:Y:S01]  /*72b0*/  FMUL R3, R73.reuse, R65 ;  /* 0x0000004149037220 */ /* 0x040fe20000400000 */
[----:B------:R-:W-:Y:S01]  /*72c0*/  FMUL R12, R73, R66 ;  /* 0x00000042490c7220 */ /* 0x000fe20000400000 */
[----:B------:R-:W-:Y:S02]  /*72d0*/  HADD2.F32 R80, -RZ, R81.H1_H1 ;  /* 0x30000051ff507230 */ /* 0x000fe40000004100 */
[C---:B------:R-:W-:Y:S01]  /*72e0*/  FFMA R0, R75.reuse, R76, R0 ;  /* 0x0000004c4b007223 */ /* 0x040fe20000000000 */
[C---:B------:R-:W-:Y:S01]  /*72f0*/  FFMA R3, R75.reuse, R78, R3 ;  /* 0x0000004e4b037223 */ /* 0x040fe20000000003 */
[--C-:B------:R-:W-:Y:S01]  /*7300*/  HADD2.F32 R79, -RZ, R82.reuse.H0_H0 ;  /* 0x20000052ff4f7230 */ /* 0x100fe20000004100 */
[----:B------:R-:W1:Y:S01]  /*7310*/  LDTM.16dp256bit.x2 R4, tmem[UR4+0x60] ;  /* 0x00006004000479ee */ /* 0x000e6200080a0000 */
[----:B------:R-:W-:Y:S01]  /*7320*/  NOP ;  /* 0x0000000000007918 */ /* 0x000fe20000000000 */
[----:B------:R-:W-:Y:S01]  /*7330*/  FFMA R12, R75, R77, R12 ;  /* 0x0000004d4b0c7223 */ /* 0x000fe2000000000c */
[----:B------:R-:W-:Y:S01]  /*7340*/  F2FP.F16.F32.PACK_AB R144, R3, R0 ;  /* 0x000000000390723e */ /* 0x000fe200000000ff */
[----:B------:R-:W-:Y:S01]  /*7350*/  UIADD3 UR4, UPT, UPT, UR5, 0x90, URZ ;  /* 0x0000009005047890 */ /* 0x000fe2000fffe0ff */
[C---:B------:R-:W-:Y:S01]  /*7360*/  FMUL R13, R73.reuse, R67 ;  /* 0x00000043490d7220 */ /* 0x040fe20000400000 */
[----:B------:R-:W-:Y:S02]  /*7370*/  HADD2.F32 R82, -RZ, R82.H1_H1 ;  /* 0x30000052ff527230 */ /* 0x000fe40000004100 */
[----:B------:R-:W-:Y:S01]  /*7380*/  FMUL R14, R73, R68 ;  /* 0x00000044490e7220 */ /* 0x000fe20000400000 */
[----:B------:R-:W-:Y:S01]  /*7390*/  UPRMT UR4, UR39, 0x654, UR4 ;  /* 0x0000065427047896 */ /* 0x000fe20008000004 */
[C---:B------:R-:W-:Y:S01]  /*73a0*/  FFMA R13, R75.reuse, R80, R13 ;  /* 0x000000504b0d7223 */ /* 0x040fe2000000000d */
[--C-:B------:R-:W-:Y:S02]  /*73b0*/  HADD2.F32 R81, -RZ, R83.reuse.H0_H0 ;  /* 0x20000053ff517230 */ /* 0x100fe40000004100 */
[----:B------:R-:W-:Y:S01]  /*73c0*/  FFMA R14, R75, R79, R14 ;  /* 0x0000004f4b0e7223 */ /* 0x000fe2000000000e */
[----:B------:R-:W-:Y:S01]  /*73d0*/  FMUL R15, R73, R69 ;  /* 0x00000045490f7220 */ /* 0x000fe20000400000 */
[----:B------:R-:W-:Y:S01]  /*73e0*/  HADD2.F32 R84, -RZ, R83.H1_H1 ;  /* 0x30000053ff547230 */ /* 0x000fe20000004100 */
[----:B------:R-:W-:Y:S01]  /*73f0*/  F2FP.F16.F32.PACK_AB R145, R13, R12 ;  /* 0x0000000c0d91723e */ /* 0x000fe200000000ff */
[----:B------:R-:W-:Y:S01]  /*7400*/  FMUL R16, R73, R70 ;  /* 0x0000004649107220 */ /* 0x000fe20000400000 */
[C---:B------:R-:W-:Y:S01]  /*7410*/  FFMA R15, R75.reuse, R82, R15 ;  /* 0x000000524b0f7223 */ /* 0x040fe2000000000f */
[--C-:B---3--:R-:W-:Y:S01]  /*7420*/  HADD2.F32 R83, -RZ, R88.reuse.H0_H0 ;  /* 0x20000058ff537230 */ /* 0x108fe20000004100 */
[----:B-1----:R-:W-:Y:S01]  /*7430*/  SYNCS.ARRIVE.TRANS64.RED.A1T0 RZ, [UR4], RZ ;  /* 0x000000ffffff79a7 */ /* 0x002fe20008100404 */
[----:B------:R-:W-:Y:S01]  /*7440*/  FFMA R16, R75, R81, R16 ;  /* 0x000000514b107223 */ /* 0x000fe20000000010 */
[----:B------:R-:W-:Y:S01]  /*7450*/  FMUL R17, R73, R71 ;  /* 0x0000004749117220 */ /* 0x000fe20000400000 */
[----:B------:R-:W-:Y:S01]  /*7460*/  HADD2.F32 R86, -RZ, R88.H1_H1 ;  /* 0x30000058ff567230 */ /* 0x000fe20000004100 */
[----:B------:R-:W-:Y:S01]  /*7470*/  F2FP.F16.F32.PACK_AB R146, R15, R14 ;  /* 0x0000000e0f92723e */ /* 0x000fe200000000ff */
[----:B------:R-:W-:Y:S01]  /*7480*/  FMUL R18, R73, R56 ;  /* 0x0000003849127220 */ /* 0x000fe20000400000 */
[----:B------:R-:W-:Y:S01]  /*7490*/  FFMA R17, R75, R84, R17 ;  /* 0x000000544b117223 */ /* 0x000fe20000000011 */
[--C-:B------:R-:W-:Y:S02]  /*74a0*/  HADD2.F32 R85, -RZ, R89.reuse.H0_H0 ;  /* 0x20000059ff557230 */ /* 0x100fe40000004100 */
[----:B------:R-:W-:Y:S01]  /*74b0*/  FMUL R56, R73, R62 ;  /* 0x0000003e49387220 */ /* 0x000fe20000400000 */
[----:B------:R-:W-:Y:S01]  /*74c0*/  FFMA R18, R75, R83, R18 ;  /* 0x000000534b127223 */ /* 0x000fe20000000012 */
[----:B------:R-:W-:Y:S01]  /*74d0*/  HADD2.F32 R88, -RZ, R89.H1_H1 ;  /* 0x30000059ff587230 */ /* 0x000fe20000004100 */
[----:B------:R-:W-:Y:S01]  /*74e0*/  F2FP.F16.F32.PACK_AB R147, R17, R16 ;  /* 0x000000101193723e */ /* 0x000fe200000000ff */
[C---:B------:R-:W-:Y:S01]  /*74f0*/  FMUL R19, R73.reuse, R57 ;  /* 0x0000003949137220 */ /* 0x040fe20000400000 */
[C---:B------:R-:W-:Y:S01]  /*7500*/  FMUL R57, R73.reuse, R63 ;  /* 0x0000003f49397220 */ /* 0x040fe20000400000 */
[--C-:B------:R-:W-:Y:S02]  /*7510*/  HADD2.F32 R87, -RZ, R90.reuse.H0_H0 ;  /* 0x2000005aff577230 */ /* 0x100fe40000004100 */
[----:B------:R-:W-:Y:S01]  /*7520*/  FMUL R20, R73, R58 ;  /* 0x0000003a49147220 */ /* 0x000fe20000400000 */
[----:B------:R-:W-:Y:S01]  /*7530*/  FFMA R19, R75, R86, R19 ;  /* 0x000000564b137223 */ /* 0x000fe20000000013 */
[----:B------:R-:W-:Y:S02]  /*7540*/  HADD2.F32 R90, -RZ, R90.H1_H1 ;  /* 0x3000005aff5a7230 */ /* 0x000fe40000004100 */
[----:B------:R-:W-:Y:S01]  /*7550*/  FMUL R21, R73, R59 ;  /* 0x0000003b49157220 */ /* 0x000fe20000400000 */
[--C-:B------:R-:W-:Y:S02]  /*7560*/  HADD2.F32 R89, -RZ, R91.reuse.H0_H0 ;  /* 0x2000005bff597230 */ /* 0x100fe40000004100 */
[C---:B------:R-:W-:Y:S01]  /*7570*/  FFMA R20, R75.reuse, R85, R20 ;  /* 0x000000554b147223 */ /* 0x040fe20000000014 */
[----:B------:R-:W-:Y:S01]  /*7580*/  HADD2.F32 R92, -RZ, R91.H1_H1 ;  /* 0x3000005bff5c7230 */ /* 0x000fe20000004100 */
[----:B------:R-:W-:Y:S01]  /*7590*/  MOV R148, UR44 ;  /* 0x0000002c00947c02 */ /* 0x000fe20008000f00 */
[C---:B------:R-:W-:Y:S01]  /*75a0*/  FFMA R21, R75.reuse, R88, R21 ;  /* 0x000000584b157223 */ /* 0x040fe20000000015 */
[--C-:B------:R-:W-:Y:S02]  /*75b0*/  HADD2.F32 R91, -RZ, R96.reuse.H0_H0 ;  /* 0x20000060ff5b7230 */ /* 0x100fe40000004100 */
[C---:B------:R-:W-:Y:S01]  /*75c0*/  FFMA R22, R75.reuse, R87, R22 ;  /* 0x000000574b167223 */ /* 0x040fe20000000016 */
[C---:B------:R-:W-:Y:S01]  /*75d0*/  FFMA R23, R75.reuse, R90, R23 ;  /* 0x0000005a4b177223 */ /* 0x040fe20000000017 */
[----:B------:R-:W-:Y:S01]  /*75e0*/  FFMA R56, R75, R89, R56 ;  /* 0x000000594b387223 */ /* 0x000fe20000000038 */
[----:B------:R-:W-:Y:S01]  /*75f0*/  F2FP.F16.F32.PACK_AB R149, R21, R20 ;  /* 0x000000141595723e */ /* 0x000fe200000000ff */
[----:B------:R-:W-:Y:S02]  /*7600*/  IMAD R148, R148, 0x1c00, R133 ;  /* 0x00001c0094947824 */ /* 0x000fe400078e0285 */
[----:B------:R-:W-:Y:S01]  /*7610*/  FFMA R57, R75, R92, R57 ;  /* 0x0000005c4b397223 */ /* 0x000fe20000000039 */
[----:B------:R-:W-:Y:S01]  /*7620*/  F2FP.F16.F32.PACK_AB R150, R23, R22 ;  /* 0x000000161796723e */ /* 0x000fe200000000ff */
[C---:B------:R-:W-:Y:S01]  /*7630*/  FMUL R48, R73.reuse, R48 ;  /* 0x0000003049307220 */ /* 0x040fe20000400000 */
[----:B------:R-:W-:Y:S01]  /*7640*/  HADD2.F32 R94, -RZ, R96.H1_H1 ;  /* 0x30000060ff5e7230 */ /* 0x000fe20000004100 */
[----:B------:R-:W-:Y:S01]  /*7650*/  LEA R165, R148, UR43, 0x1 ;  /* 0x0000002b94a57c11 */ /* 0x000fe2000f8e08ff */
[----:B------:R-:W-:Y:S01]  /*7660*/  FMUL R49, R73, R49 ;  /* 0x0000003149317220 */ /* 0x000fe20000400000 */
[--C-:B------:R-:W-:Y:S01]  /*7670*/  HADD2.F32 R93, -RZ, R97.reuse.H0_H0 ;  /* 0x20000061ff5d7230 */ /* 0x100fe20000004100 */
[----:B------:R-:W-:Y:S01]  /*7680*/  F2FP.F16.F32.PACK_AB R148, R19, R18 ;  /* 0x000000121394723e */ /* 0x000fe200000000ff */
[----:B------:R-:W-:Y:S01]  /*7690*/  FFMA R48, R75, R91, R48 ;  /* 0x0000005b4b307223 */ /* 0x000fe20000000030 */
[----:B------:R1:W-:Y:S01]  /*76a0*/  STSM.16.M88.4 [R165+0x200], R144 ;  /* 0x00020090a5007844 */ /* 0x0003e20000000200 */
[----:B------:R-:W-:Y:S01]  /*76b0*/  F2FP.F16.F32.PACK_AB R151, R57, R56 ;  /* 0x000000383997723e */ /* 0x000fe200000000ff */
[----:B------:R-:W-:Y:S01]  /*76c0*/  FFMA R49, R75, R94, R49 ;  /* 0x0000005e4b317223 */ /* 0x000fe20000000031 */
[C---:B------:R-:W-:Y:S01]  /*76d0*/  FMUL R50, R73.reuse, R50 ;  /* 0x0000003249327220 */ /* 0x040fe20000400000 */
[----:B------:R-:W-:Y:S02]  /*76e0*/  HADD2.F32 R96, -RZ, R97.H1_H1 ;  /* 0x30000061ff607230 */ /* 0x000fe40000004100 */
[----:B------:R-:W-:Y:S01]  /*76f0*/  FMUL R51, R73, R51 ;  /* 0x0000003349337220 */ /* 0x000fe20000400000 */
[--C-:B------:R-:W-:Y:S01]  /*7700*/  HADD2.F32 R95, -RZ, R98.reuse.H0_H0 ;  /* 0x20000062ff5f7230 */ /* 0x100fe20000004100 */
[----:B------:R2:W-:Y:S01]  /*7710*/  STSM.16.M88.4 [R165+0xa00], R148 ;  /* 0x000a0094a5007844 */ /* 0x0005e20000000200 */
[----:B------:R-:W-:Y:S01]  /*7720*/  F2FP.F16.F32.PACK_AB R152, R49, R48 ;  /* 0x000000303198723e */ /* 0x000fe200000000ff */
[C---:B------:R-:W-:Y:S01]  /*7730*/  FFMA R50, R75.reuse, R93, R50 ;  /* 0x0000005d4b327223 */ /* 0x040fe20000000032 */
[----:B------:R-:W-:Y:S01]  /*7740*/  FFMA R51, R75, R96, R51 ;  /* 0x000000604b337223 */ /* 0x000fe20000000033 */
[C---:B------:R-:W-:Y:S01]  /*7750*/  FMUL R52, R73.reuse, R52 ;  /* 0x0000003449347220 */ /* 0x040fe20000400000 */
[----:B------:R-:W-:Y:S02]  /*7760*/  HADD2.F32 R98, -RZ, R98.H1_H1 ;  /* 0x30000062ff627230 */ /* 0x000fe40000004100 */
[----:B------:R-:W-:Y:S01]  /*7770*/  FMUL R53, R73, R53 ;  /* 0x0000003549357220 */ /* 0x000fe20000400000 */
[--C-:B------:R-:W-:Y:S01]  /*7780*/  HADD2.F32 R97, -RZ, R99.reuse.H0_H0 ;  /* 0x20000063ff617230 */ /* 0x100fe20000004100 */
        /* <DEDUP_REMOVED lines=18> */
[----:B------:R-:W-:Y:S01]  /*78b0*/  HADD2.F32 R104, -RZ, R105.H1_H1 ;  /* 0x30000069ff687230 */ /* 0x000fe20000004100 */
[----:B------:R3:W-:Y:S01]  /*78c0*/  STSM.16.M88.4 [R165+0x1200], R152 ;  /* 0x00120098a5007844 */ /* 0x0007e20000000200 */
[----:B------:R-:W-:Y:S01]  /*78d0*/  FMUL R43, R73, R43 ;  /* 0x0000002b492b7220 */ /* 0x000fe20000400000 */
[--C-:B------:R-:W-:Y:S01]  /*78e0*/  HADD2.F32 R103, -RZ, R106.reuse.H0_H0 ;  /* 0x2000006aff677230 */ /* 0x100fe20000004100 */
[----:B-1----:R-:W-:Y:S01]  /*78f0*/  F2FP.F16.F32.PACK_AB R144, R41, R40 ;  /* 0x000000282990723e */ /* 0x002fe200000000ff */
        /* <DEDUP_REMOVED lines=28> */
[----:B--2---:R-:W-:Y:S01]  /*7ac0*/  F2FP.F16.F32.PACK_AB R148, R33, R32 ;  /* 0x000000202194723e */ /* 0x004fe200000000ff */
        /* <DEDUP_REMOVED lines=28> */
[----:B---3--:R-:W-:Y:S01]  /*7c90*/  F2FP.F16.F32.PACK_AB R152, R25, R24 ;  /* 0x000000181998723e */ /* 0x008fe200000000ff */
        /* <DEDUP_REMOVED lines=11> */
[C---:B------:R-:W-:Y:S01]  /*7d50*/  FMUL R31, R73.reuse, R31 ;  /* 0x0000001f491f7220 */ /* 0x040fe20000400000 */
[--C-:B------:R-:W-:Y:S02]  /*7d60*/  HADD2.F32 R123, -RZ, R128.reuse.H0_H0 ;  /* 0x20000080ff7b7230 */ /* 0x100fe40000004100 */
[C---:B------:R-:W-:Y:S01]  /*7d70*/  FMUL R4, R73.reuse, R4 ;  /* 0x0000000449047220 */ /* 0x040fe20000400000 */
[----:B------:R-:W-:Y:S02]  /*7d80*/  HADD2.F32 R126, -RZ, R128.H1_H1 ;  /* 0x30000080ff7e7230 */ /* 0x000fe40000004100 */
[----:B------:R-:W-:Y:S01]  /*7d90*/  FMUL R5, R73, R5 ;  /* 0x0000000549057220 */ /* 0x000fe20000400000 */
[--C-:B------:R-:W-:Y:S02]  /*7da0*/  HADD2.F32 R125, -RZ, R129.reuse.H0_H0 ;  /* 0x20000081ff7d7230 */ /* 0x100fe40000004100 */
[----:B------:R-:W-:Y:S01]  /*7db0*/  FFMA R30, R75, R121, R30 ;  /* 0x000000794b1e7223 */ /* 0x000fe2000000001e */
[----:B------:R-:W-:Y:S02]  /*7dc0*/  HADD2.F32 R128, -RZ, R129.H1_H1 ;  /* 0x30000081ff807230 */ /* 0x000fe40000004100 */
[----:B------:R-:W-:Y:S01]  /*7dd0*/  FMUL R6, R73, R6 ;  /* 0x0000000649067220 */ /* 0x000fe20000400000 */
[----:B------:R-:W-:Y:S01]  /*7de0*/  FFMA R31, R75, R124, R31 ;  /* 0x0000007c4b1f7223 */ /* 0x000fe2000000001f */
[--C-:B------:R-:W-:Y:S02]  /*7df0*/  HADD2.F32 R127, -RZ, R130.reuse.H0_H0 ;  /* 0x20000082ff7f7230 */ /* 0x100fe40000004100 */
[----:B------:R-:W-:Y:S01]  /*7e00*/  FMUL R7, R73, R7 ;  /* 0x0000000749077220 */ /* 0x000fe20000400000 */
        /* <DEDUP_REMOVED lines=10> */
[----:B------:R-:W-:Y:S01]  /*7eb0*/  FMUL R11, R73, R11 ;  /* 0x0000000b490b7220 */ /* 0x000fe20000400000 */
[C---:B------:R-:W-:Y:S01]  /*7ec0*/  FFMA R8, R75.reuse, R127, R8 ;  /* 0x0000007f4b087223 */ /* 0x040fe20000000008 */
[C---:B------:R-:W-:Y:S01]  /*7ed0*/  FFMA R9, R75.reuse, R130, R9 ;  /* 0x000000824b097223 */ /* 0x040fe20000000009 */
[C---:B------:R-:W-:Y:S01]  /*7ee0*/  FFMA R10, R75.reuse, R129, R10 ;  /* 0x000000814b0a7223 */ /* 0x040fe2000000000a */
[----:B------:R-:W-:Y:S01]  /*7ef0*/  FFMA R11, R75, R132, R11 ;  /* 0x000000844b0b7223 */ /* 0x000fe2000000000b */
[----:B------:R-:W-:Y:S01]  /*7f00*/  F2FP.F16.F32.PACK_AB R154, R29, R28 ;  /* 0x0000001c1d9a723e */ /* 0x000fe200000000ff */
[----:B------:R-:W-:Y:S01]  /*7f10*/  UIADD3 UR7, UPT, UPT, UR44, 0x1, URZ ;  /* 0x000000012c077890 */ /* 0x000fe2000fffe0ff */
[----:B------:R-:W-:Y:S01]  /*7f20*/  F2FP.F16.F32.PACK_AB R155, R31, R30 ;  /* 0x0000001e1f9b723e */ /* 0x000fe200000000ff */
[----:B------:R-:W-:Y:S01]  /*7f30*/  BSSY.RECONVERGENT B0, `(.L_x_107) ;  /* 0x0000034000007945 */ /* 0x000fe20003800200 */
[----:B------:R-:W-:Y:S02]  /*7f40*/  F2FP.F16.F32.PACK_AB R60, R5, R4 ;  /* 0x00000004053c723e */ /* 0x000fe400000000ff */
[----:B------:R-:W-:Y:S01]  /*7f50*/  F2FP.F16.F32.PACK_AB R61, R7, R6 ;  /* 0x00000006073d723e */ /* 0x000fe200000000ff */
[----:B------:R1:W-:Y:S01]  /*7f60*/  STSM.16.M88.4 [R165+0x2a00], R152 ;  /* 0x002a0098a5007844 */ /* 0x0003e20000000200 */
[----:B------:R-:W-:Y:S02]  /*7f70*/  F2FP.F16.F32.PACK_AB R62, R9, R8 ;  /* 0x00000008093e723e */ /* 0x000fe400000000ff */
[----:B------:R-:W-:Y:S05]  /*7f80*/  F2FP.F16.F32.PACK_AB R63, R11, R10 ;  /* 0x0000000a0b3f723e */ /* 0x000fea00000000ff */
[----:B------:R1:W-:Y:S01]  /*7f90*/  STSM.16.M88.4 [R165+0x3200], R60 ;  /* 0x0032003ca5007844 */ /* 0x0003e20000000200 */
[----:B------:R-:W-:Y:S01]  /*7fa0*/  @!PT LDS RZ, [RZ] ;  /* 0x00000000fffff984 */ /* 0x000fe20000000800 */
[----:B------:R-:W-:Y:S01]  /*7fb0*/  @!PT LDS RZ, [RZ] ;  /* 0x00000000fffff984 */ /* 0x000fe20000000800 */
[----:B------:R-:W-:Y:S01]  /*7fc0*/  @!PT LDS RZ, [RZ] ;  /* 0x00000000fffff984 */ /* 0x000fe20000000800 */
[----:B------:R-:W-:Y:S01]  /*7fd0*/  @!PT LDS RZ, [RZ] ;  /* 0x00000000fffff984 */ /* 0x000fe20000000800 */
[----:B------:R2:W-:Y:S07]  /*7fe0*/  MEMBAR.ALL.CTA ;  /* 0x0000000000007992 */ /* 0x0005ee0000008000 */
[----:B--2---:R-:W2:Y:S02]  /*7ff0*/  FENCE.VIEW.ASYNC.S ;  /* 0x00000000000073c6 */ /* 0x004ea40000000000 */
[----:B--2---:R-:W-:Y:S06]  /*8000*/  BAR.SYNC.DEFER_BLOCKING 0x1, 0x80 ;  /* 0x0042000000007b1d */ /* 0x004fec0000010000 */
[----:B------:R-:W-:Y:S05]  /*8010*/  @P0 BRA `(.L_x_108) ;  /* 0x0000000000940947 */ /* 0x000fea0003800000 */
[----:B------:R-:W-:Y:S02]  /*8020*/  UIADD3 UR4, UP0, UPT, UR62, 0x680, URZ ;  /* 0x000006803e047890 */ /* 0x000fe4000ff1e0ff */
[----:B------:R-:W-:Y:S02]  /*8030*/  UIMAD UR6, UR44, 0x3800, UR43 ;  /* 0x000038002c0678a4 */ /* 0x000fe4000f8e022b */
[----:B------:R-:W-:Y:S02]  /*8040*/  UIMAD UR9, UR48, 0x70, URZ ;  /* 0x00000070300978a4 */ /* 0x000fe4000f8e02ff */
[----:B------:R-:W-:Y:S02]  /*8050*/  USHF.L.U32 UR10, UR46, 0x6, URZ ;  /* 0x000000062e0a7899 */ /* 0x000fe400080006ff */
[----:B------:R-:W-:Y:S02]  /*8060*/  UIADD3.X UR5, UPT, UPT, URZ, UR63, URZ, UP0, !UPT ;  /* 0x0000003fff057290 */ /* 0x000fe400087fe4ff */
[----:B------:R-:W-:Y:S01]  /*8070*/  UIADD3 UR8, UPT, UPT, UR6, 0x200, URZ ;  /* 0x0000020006087890 */ /* 0x000fe2000fffe0ff */
[----:B------:R-:W-:Y:S01]  /*8080*/  UMOV UR11, UR60 ;  /* 0x0000003c000b7c82 */ /* 0x000fe20008000000 */
[----:B------:R-:W-:Y:S02]  /*8090*/  UIADD3 UR13, UPT, UPT, UR9, 0x10, URZ ;  /* 0x00000010090d7890 */ /* 0x000fe4000fffe0ff */
[----:B------:R-:W-:Y:S01]  /*80a0*/  UIADD3 UR12, UPT, UPT, UR6, 0xa00, URZ ;  /* 0x00000a00060c7890 */ /* 0x000fe2000fffe0ff */
[----:B------:R-:W-:Y:S01]  /*80b0*/  UMOV UR15, UR60 ;  /* 0x0000003c000f7c82 */ /* 0x000fe20008000000 */
[----:B------:R-:W-:Y:S03]  /*80c0*/  UMOV UR14, UR10 ;  /* 0x0000000a000e7c82 */ /* 0x000fe60008000000 */
[----:B------:R2:W-:Y:S01]  /*80d0*/  UTMASTG.3D [UR8], [UR4] ;  /* 0x00000008040073b5 */ /* 0x0005e20008010000 */
[----:B------:R-:W-:Y:S02]  /*80e0*/  UIADD3 UR25, UPT, UPT, UR9, 0x20, URZ ;  /* 0x0000002009197890 */ /* 0x000fe4000fffe0ff */
[----:B------:R-:W-:Y:S01]  /*80f0*/  UIADD3 UR24, UPT, UPT, UR6, 0x1200, URZ ;  /* 0x0000120006187890 */ /* 0x000fe2000fffe0ff */
[----:B------:R-:W-:Y:S01]  /*8100*/  UMOV UR27, UR60 ;  /* 0x0000003c001b7c82 */ /* 0x000fe20008000000 */
[----:B------:R-:W-:Y:S01]  /*8110*/  UMOV UR26, UR10 ;  /* 0x0000000a001a7c82 */ /* 0x000fe20008000000 */
[----:B------:R-:W-:Y:S01]  /*8120*/  UIADD3 UR29, UPT, UPT, UR9, 0x30, URZ ;  /* 0x00000030091d7890 */ /* 0x000fe2000fffe0ff */
[----:B------:R3:W-:Y:S01]  /*8130*/  UTMASTG.3D [UR12], [UR4] ;  /* 0x0000000c040073b5 */ /* 0x0007e20008010000 */
[----:B------:R-:W-:Y:S01]  /*8140*/  UIADD3 UR28, UPT, UPT, UR6, 0x1a00, URZ ;  /* 0x00001a00061c7890 */ /* 0x000fe2000fffe0ff */
[----:B------:R-:W-:Y:S01]  /*8150*/  UMOV UR31, UR60 ;  /* 0x0000003c001f7c82 */ /* 0x000fe20008000000 */
[----:B------:R-:W-:Y:S01]  /*8160*/  UMOV UR30, UR10 ;  /* 0x0000000a001e7c82 */ /* 0x000fe20008000000 */
[----:B------:R-:W-:Y:S02]  /*8170*/  UIADD3 UR21, UPT, UPT, UR9, 0x40, URZ ;  /* 0x0000004009157890 */ /* 0x000fe4000fffe0ff */
[----:B------:R-:W-:Y:S01]  /*8180*/  UIADD3 UR20, UPT, UPT, UR6, 0x2200, URZ ;  /* 0x0000220006147890 */ /* 0x000fe2000fffe0ff */
[----:B------:R3:W-:Y:S01]  /*8190*/  UTMASTG.3D [UR24], [UR4] ;  /* 0x00000018040073b5 */ /* 0x0007e20008010000 */
[----:B------:R-:W-:Y:S01]  /*81a0*/  UMOV UR23, UR60 ;  /* 0x0000003c00177c82 */ /* 0x000fe20008000000 */
[----:B------:R-:W-:Y:S01]  /*81b0*/  UMOV UR22, UR10 ;  /* 0x0000000a00167c82 */ /* 0x000fe20008000000 */
[----:B------:R-:W-:Y:S02]  /*81c0*/  UIADD3 UR17, UPT, UPT, UR9, 0x50, URZ ;  /* 0x0000005009117890 */ /* 0x000fe4000fffe0ff */
[----:B------:R-:W-:Y:S01]  /*81d0*/  UIADD3 UR16, UPT, UPT, UR6, 0x2a00, URZ ;  /* 0x00002a0006107890 */ /* 0x000fe2000fffe0ff */
[----:B------:R-:W-:Y:S01]  /*81e0*/  UMOV UR19, UR60 ;  /* 0x0000003c00137c82 */ /* 0x000fe20008000000 */
[----:B------:R3:W-:Y:S01]  /*81f0*/  UTMASTG.3D [UR28], [UR4] ;  /* 0x0000001c040073b5 */ /* 0x0007e20008010000 */
[----:B------:R-:W-:Y:S01]  /*8200*/  UMOV UR18, UR10 ;  /* 0x0000000a00127c82 */ /* 0x000fe20008000000 */
[----:B------:R3:W-:Y:S01]  /*8210*/  UTMASTG.3D [UR20], [UR4] ;  /* 0x00000014040073b5 */ /* 0x0007e20008010000 */
[----:B--2---:R-:W-:Y:S02]  /*8220*/  UIADD3 UR9, UPT, UPT, UR9, 0x60, URZ ;  /* 0x0000006009097890 */ /* 0x004fe4000fffe0ff */
[----:B------:R-:W-:Y:S02]  /*8230*/  UIADD3 UR8, UPT, UPT, UR6, 0x3200, URZ ;  /* 0x0000320006087890 */ /* 0x000fe4000fffe0ff */
[----:B------:R3:W-:Y:S07]  /*8240*/  UTMASTG.3D [UR16], [UR4] ;  /* 0x00000010040073b5 */ /* 0x0007ee0008010000 */
[----:B------:R3:W-:Y:S02]  /*8250*/  UTMASTG.3D [UR8], [UR4] ;  /* 0x00000008040073b5 */ /* 0x0007e40008010000 */
[----:B---3--:R0:W-:Y:S02]  /*8260*/  UTMACMDFLUSH ;  /* 0x00000000000079b7 */ /* 0x0081e40000000000 */
.L_x_108:
[----:B------:R-:W-:Y:S05]  /*8270*/  BSYNC.RECONVERGENT B0 ;  /* 0x0000000000007941 */ /* 0x000fea0003800200 */
.L_x_107:
[----:B------:R-:W-:Y:S04]  /*8280*/  BSSY.RECONVERGENT B0, `(.L_x_109) ;  /* 0x0000003000007945 */ /* 0x000fe80003800200 */
[----:B------:R-:W-:Y:S05]  /*8290*/  @P0 BRA `(.L_x_110) ;  /* 0x0000000000040947 */ /* 0x000fea0003800000 */
[----:B------:R-:W-:Y:S04]  /*82a0*/  DEPBAR.LE SB0, 0x0 ;  /* 0x000080000000791a */ /* 0x000fe80000000000 */
.L_x_110:
[----:B------:R-:W-:Y:S05]  /*82b0*/  BSYNC.RECONVERGENT B0 ;  /* 0x0000000000007941 */ /* 0x000fea0003800200 */
.L_x_109:
[----:B------:R-:W-:Y:S01]  /*82c0*/  BAR.SYNC.DEFER_BLOCKING 0x1, 0x80 ;  /* 0x0042000000007b1d */ /* 0x000fe20000010000 */
[----:B------:R-:W-:Y:S01]  /*82d0*/  UIADD3 UR47, UPT, UPT, UR47, 0x1, URZ ;  /* 0x000000012f2f7890 */ /* 0x000fe2000fffe0ff */
[----:B------:R-:W-:Y:S03]  /*82e0*/  IADD3 R0, PT, PT, R72, 0x1, RZ ;  /* 0x0000000148007810 */ /* 0x000fe60007ffe0ff */
[----:B------:R-:W-:Y:S09]  /*82f0*/  UISETP.NE.AND UP0, UPT, UR47, URZ, UPT ;  /* 0x000000ff2f00728c */ /* 0x000ff2000bf05270 */
[----:B------:R-:W-:Y:S05]  /*8300*/  BRA.U !UP0, `(.L_x_111) ;  /* 0x0000000108287547 */ /* 0x000fea000b800000 */
[----:B------:R-:W-:Y:S01]  /*8310*/  ISETP.NE.AND P0, PT, R164, RZ, PT ;  /* 0x000000ffa400720c */ /* 0x000fe20003f05270 */
[----:B------:R-:W-:Y:S11]  /*8320*/  IMAD.U32 R3, RZ, RZ, UR39 ;  /* 0x00000027ff037e24 */ /* 0x000ff6000f8e00ff */
[----:B------:R-:W-:Y:S01]  /*8330*/  @!UPT UIADD3 URZ, UPT, UPT, URZ, URZ, URZ ;  /* 0x000000fffffff290 */ /* 0x000fe2000fffe0ff */
[C---:B------:R-:W-:Y:S01]  /*8340*/  @P0 LEA R4, R159.reuse, UR43, 0x3 ;  /* 0x0000002b9f040c11 */ /* 0x040fe2000f8e18ff */
[----:B------:R-:W-:Y:S04]  /*8350*/  VIADD R159, R159, 0x1 ;  /* 0x000000019f9f7836 */ /* 0x000fe80000000000 */
[----:B------:R-:W-:Y:S05]  /*8360*/  @P0 VIADD R4, R4, 0x30 ;  /* 0x0000003004040836 */ /* 0x000fea0000000000 */
[----:B------:R-:W-:Y:S04]  /*8370*/  @P0 PRMT R3, R3, 0x654, R4 ;  /* 0x0000065403030816 */ /* 0x000fe80000000004 */
[----:B------:R2:W-:Y:S01]  /*8380*/  @P0 SYNCS.ARRIVE.TRANS64.RED.A1T0 RZ, [R3+URZ], RZ ;  /* 0x000000ff03ff09a7 */ /* 0x0005e200081004ff */
[C---:B------:R-:W-:Y:S04]  /*8390*/  ISETP.NE.AND P0, PT, R159.reuse, 0x2, PT ;  /* 0x000000029f00780c */ /* 0x040fe80003f05270 */
[----:B------:R-:W-:Y:S09]  /*83a0*/  SEL R159, R159, RZ, P0 ;  /* 0x000000ff9f9f7207 */ /* 0x000ff20000000000 */
.L_x_111:
[----:B------:R-:W-:Y:S01]  /*83b0*/  R2UR UR4, R157 ;  /* 0x000000009d0472ca */ /* 0x000fe200000e0000 */
[----:B------:R-:W-:Y:S01]  /*83c0*/  UISETP.NE.AND UP1, UPT, UR51, URZ, UPT ;  /* 0x000000ff3300728c */ /* 0x000fe2000bf25270 */
[----:B------:R-:W-:Y:S01]  /*83d0*/  R2UR UR5, R156 ;  /* 0x000000009c0572ca */ /* 0x000fe200000e0000 */
[----:B------:R-:W-:Y:S01]  /*83e0*/  UISETP.NE.AND UP0, UPT, UR7, 0x2, UPT ;  /* 0x000000020700788c */ /* 0x000fe2000bf05270 */
[----:B------:R-:W-:Y:S01]  /*83f0*/  ISETP.NE.AND P0, PT, R158, 0x2, PT ;  /* 0x000000029e00780c */ /* 0x000fe20003f05270 */
[----:B------:R-:W-:Y:S01]  /*8400*/  UMOV UR60, UR56 ;  /* 0x00000038003c7c82 */ /* 0x000fe20008000000 */
[----:B------:R-:W-:Y:S01]  /*8410*/  ISETP.NE.AND P1, PT, R0, 0x4, PT ;  /* 0x000000040000780c */ /* 0x000fe20003f25270 */
[----:B------:R-:W-:Y:S01]  /*8420*/  USEL UR44, UR7, URZ, UP0 ;  /* 0x000000ff072c7287 */ /* 0x000fe20008000000 */
[----:B--2---:R-:W-:Y:S02]  /*8430*/  SEL R3, RZ, 0x1, P0 ;  /* 0x00000001ff037807 */ /* 0x004fe40000000000 */
[----:B------:R-:W-:Y:S02]  /*8440*/  SEL R4, RZ, 0x1, P1 ;  /* 0x00000001ff047807 */ /* 0x000fe40000800000 */
[----:B------:R-:W-:Y:S01]  /*8450*/  LOP3.LUT R160, R160, R3, RZ, 0x3c, !PT ;  /* 0x00000003a0a07212 */ /* 0x000fe200078e3cff */
[----:B------:R-:W-:Y:S01]  /*8460*/  UIADD3 UR46, UPT, UPT, UR37, UR4, URZ ;  /* 0x00000004252e7290 */ /* 0x000fe2000fffe0ff */
[----:B------:R-:W-:Y:S01]  /*8470*/  LOP3.LUT R161, R161, R4, RZ, 0x3c, !PT ;  /* 0x00000004a1a17212 */ /* 0x000fe200078e3cff */
[----:B------:R-:W-:Y:S01]  /*8480*/  USEL UR4, URZ, 0x1, UP0 ;  /* 0x00000001ff047887 */ /* 0x000fe20008000000 */
[----:B------:R-:W-:Y:S01]  /*8490*/  SEL R158, R158, RZ, P0 ;  /* 0x000000ff9e9e7207 */ /* 0x000fe20000000000 */
[----:B------:R-:W-:Y:S01]  /*84a0*/  UIADD3 UR48, UPT, UPT, UR36, UR5, URZ ;  /* 0x0000000524307290 */ /* 0x000fe2000fffe0ff */
[----:B------:R-:W-:Y:S03]  /*84b0*/  SEL R72, R0, RZ, P1 ;  /* 0x000000ff00487207 */ /* 0x000fe60000800000 */
[----:B------:R-:W-:Y:S01]  /*84c0*/  LOP3.LUT R162, R162, UR4, RZ, 0x3c, !PT ;  /* 0x00000004a2a27c12 */ /* 0x000fe2000f8e3cff */
[----:B------:R-:W-:Y:S07]  /*84d0*/  BRA.U UP1, `(.L_x_112) ;  /* 0xffffffd101d87547 */ /* 0x000fee000b83ffff */
[----:B------:R-:W-:-:S09]  /*84e0*/  UISETP.NE.AND UP0, UPT, UR61, URZ, UPT ;  /* 0x000000ff3d00728c */ /* 0x000fd2000bf05270 */
[----:B------:R-:W-:Y:S05]  /*84f0*/  BRA.U !UP0, `(.L_x_113) ;  /* 0x0000000108487547 */ /* 0x000fea000b800000 */
[----:B------:R-:W2:Y:S02]  /*8500*/  LDCU.64 UR4, c[0x0][0x890] ;  /* 0x00011200ff0477ac */ /* 0x000ea40008000a00 */
[----:B--2---:R-:W-:-:S04]  /*8510*/  UISETP.NE.U32.AND UP0, UPT, UR4, URZ, UPT ;  /* 0x000000ff0400728c */ /* 0x004fc8000bf05070 */
[----:B------:R-:W-:-:S09]  /*8520*/  UISETP.NE.AND.EX UP0, UPT, UR5, URZ, UPT, UP0 ;  /* 0x000000ff0500728c */ /* 0x000fd2000bf05300 */
[----:B------:R-:W-:Y:S05]  /*8530*/  BRA.U UP0, `(.L_x_114) ;  /* 0x00000001000c7547 */ /* 0x000fea000b800000 */
[----:B------:R-:W-:-:S13]  /*8540*/  FSETP.NEU.AND P0, PT, R75, RZ, PT ;  /* 0x000000ff4b00720b */ /* 0x000fda0003f0d000 */
[----:B------:R-:W-:Y:S05]  /*8550*/  @!P0 EXIT ;  /* 0x000000000000894d */ /* 0x000fea0003800000 */
[----:B------:R-:W-:Y:S05]  /*8560*/  BRA `(.L_x_113) ;  /* 0x00000000002c7947 */ /* 0x000fea0003800000 */
.L_x_114:
[----:B------:R-:W-:Y:S01]  /*8570*/  LOP3.LUT P0, RZ, R142, 0xff, RZ, 0xc0, !PT ;  /* 0x000000ff8eff7812 */ /* 0x000fe2000780c0ff */
[----:B------:R-:W-:-:S12]  /*8580*/  BSSY.RECONVERGENT B0, `(.L_x_113) ;  /* 0x0000009000007945 */ /* 0x000fd80003800200 */
[----:B------:R-:W-:Y:S05]  /*8590*/  @P0 BRA `(.L_x_115) ;  /* 0x0000000000140947 */ /* 0x000fea0003800000 */
[----:B------:R-:W2:Y:S02]  /*85a0*/  LDCU.64 UR4, c[0x0][0x888] ;  /* 0x00011100ff0477ac */ /* 0x000ea40008000a00 */
[----:B--2---:R-:W-:-:S04]  /*85b0*/  ISETP.NE.U32.AND P0, PT, RZ, UR4, PT ;  /* 0x00000004ff007c0c */ /* 0x004fc8000bf05070 */
[----:B------:R-:W-:-:S13]  /*85c0*/  ISETP.NE.AND.EX P0, PT, RZ, UR5, PT, P0 ;  /* 0x00000005ff007c0c */ /* 0x000fda000bf05300 */
[----:B------:R-:W-:Y:S05]  /*85d0*/  @!P0 EXIT ;  /* 0x000000000000894d */ /* 0x000fea0003800000 */
[----:B------:R-:W-:Y:S05]  /*85e0*/  BRA `(.L_x_116) ;  /* 0x0000000000087947 */ /* 0x000fea0003800000 */
.L_x_115:
[----:B------:R-:W-:-:S13]  /*85f0*/  FSETP.NEU.AND P0, PT, R75, RZ, PT ;  /* 0x000000ff4b00720b */ /* 0x000fda0003f0d000 */
[----:B------:R-:W-:Y:S05]  /*8600*/  @!P0 EXIT ;  /* 0x000000000000894d */ /* 0x000fea0003800000 */
.L_x_116:
[----:B------:R-:W-:Y:S05]  /*8610*/  BSYNC.RECONVERGENT B0 ;  /* 0x0000000000007941 */ /* 0x000fea0003800200 */
.L_x_113:
[----:B------:R-:W-:-:S04]  /*8620*/  DEPBAR.LE SB0, 0x0 ;  /* 0x000080000000791a */ /* 0x000fc80000000000 */
[----:B------:R-:W-:Y:S05]  /*8630*/  EXIT ;  /* 0x000000000000794d */ /* 0x000fea0003800000 */
.L_x_24:
[----:B---3--:R3:W4:Y:S02]  /*8640*/  SYNCS.PHASECHK.TRANS64.TRYWAIT P0, [R3+URZ+0xc0], R2 ;  /* 0x0000c002030075a7 */ /* 0x00872400080011ff */
[----:B----4-:R-:W-:Y:S05]  /*8650*/  @!P0 NANOSLEEP.SYNCS 0x989680 ;  /* 0x009896800000895d */ /* 0x010fea0003900000 */
[----:B------:R-:W4:Y:S02]  /*8660*/  @!P0 SYNCS.PHASECHK.TRANS64 P0, [R3+URZ+0xc0], R2 ;  /* 0x0000c002030085a7 */ /* 0x000f2400080010ff */
[----:B----4-:R-:W-:Y:S05]  /*8670*/  @!P0 BRA `(.L_x_24) ;  /* 0xfffffffc00f08947 */ /* 0x010fea000383ffff */
[----:B------:R-:W-:Y:S05]  /*8680*/  BRA `(.L_x_117) ;  /* 0xffffff9000607947 */ /* 0x000fea000383ffff */
.L_x_27:
[----:B--2---:R-:W-:-:S07]  /*8690*/  MOV R0, UR57 ;  /* 0x0000003900007c02 */ /* 0x004fce0008000f00 */
.L_x_118:
[----:B--2---:R2:W3:Y:S02]  /*86a0*/  SYNCS.PHASECHK.TRANS64.TRYWAIT P0, [R0+URZ+0x10], R3 ;  /* 0x00001003000075a7 */ /* 0x0044e400080011ff */
[----:B---3--:R-:W-:Y:S05]  /*86b0*/  @!P0 NANOSLEEP.SYNCS 0x989680 ;  /* 0x009896800000895d */ /* 0x008fea0003900000 */
[----:B------:R-:W3:Y:S02]  /*86c0*/  @!P0 SYNCS.PHASECHK.TRANS64 P0, [R0+URZ+0x10], R3 ;  /* 0x00001003000085a7 */ /* 0x000ee400080010ff */
[----:B---3--:R-:W-:Y:S05]  /*86d0*/  @!P0 BRA `(.L_x_118) ;  /* 0xfffffffc00f08947 */ /* 0x008fea000383ffff */
[----:B------:R-:W-:Y:S05]  /*86e0*/  BRA `(.L_x_26) ;  /* 0xffffff9000a87947 */ /* 0x000fea000383ffff */
.L_x_36:
[----:B-1----:R-:W-:-:S07]  /*86f0*/  MOV R0, UR57 ;  /* 0x0000003900007c02 */ /* 0x002fce0008000f00 */
.L_x_119:
[----:B-1----:R1:W2:Y:S02]  /*8700*/  SYNCS.PHASECHK.TRANS64.TRYWAIT P0, [R0+URZ+0x10], R3 ;  /* 0x00001003000075a7 */ /* 0x0022a400080011ff */
[----:B--2---:R-:W-:Y:S05]  /*8710*/  @!P0 NANOSLEEP.SYNCS 0x989680 ;  /* 0x009896800000895d */ /* 0x004fea0003900000 */
[----:B------:R-:W2:Y:S02]  /*8720*/  @!P0 SYNCS.PHASECHK.TRANS64 P0, [R0+URZ+0x10], R3 ;  /* 0x00001003000085a7 */ /* 0x000ea400080010ff */
[----:B--2---:R-:W-:Y:S05]  /*8730*/  @!P0 BRA `(.L_x_119) ;  /* 0xfffffffc00f08947 */ /* 0x004fea000383ffff */
[----:B------:R-:W-:Y:S05]  /*8740*/  BRA `(.L_x_35) ;  /* 0xffffff9800007947 */ /* 0x000fea000383ffff */
.L_x_43:
[----:B-1----:R1:W4:Y:S02]  /*8750*/  SYNCS.PHASECHK.TRANS64.TRYWAIT P0, [R3+URZ+0x50], R0 ;  /* 0x00005000030075a7 */ /* 0x00232400080011ff */
[----:B----4-:R-:W-:Y:S05]  /*8760*/  @!P0 NANOSLEEP.SYNCS 0x989680 ;  /* 0x009896800000895d */ /* 0x010fea0003900000 */
[----:B------:R-:W4:Y:S02]  /*8770*/  @!P0 SYNCS.PHASECHK.TRANS64 P0, [R3+URZ+0x50], R0 ;  /* 0x00005000030085a7 */ /* 0x000f2400080010ff */
[----:B----4-:R-:W-:Y:S05]  /*8780*/  @!P0 BRA `(.L_x_43) ;  /* 0xfffffffc00f08947 */ /* 0x010fea000383ffff */
[----:B------:R-:W-:Y:S05]  /*8790*/  BRA `(.L_x_120) ;  /* 0xffffff9c00387947 */ /* 0x000fea000383ffff */
.L_x_47:
[----:B-1----:R-:W-:-:S07]  /*87a0*/  MOV R0, UR4 ;  /* 0x0000000400007c02 */ /* 0x002fce0008000f00 */
.L_x_121:
[----:B-1----:R1:W2:Y:S02]  /*87b0*/  SYNCS.PHASECHK.TRANS64.TRYWAIT P0, [R0+URZ], R3 ;  /* 0x00000003000075a7 */ /* 0x0022a400080011ff */
[----:B--2---:R-:W-:Y:S05]  /*87c0*/  @!P0 NANOSLEEP.SYNCS 0x989680 ;  /* 0x009896800000895d */ /* 0x004fea0003900000 */
[----:B------:R-:W2:Y:S02]  /*87d0*/  @!P0 SYNCS.PHASECHK.TRANS64 P0, [R0+URZ], R3 ;  /* 0x00000003000085a7 */ /* 0x000ea400080010ff */
[----:B--2---:R-:W-:Y:S05]  /*87e0*/  @!P0 BRA `(.L_x_121) ;  /* 0xfffffffc00f08947 */ /* 0x004fea000383ffff */
[----:B------:R-:W-:Y:S05]  /*87f0*/  BRA `(.L_x_122) ;  /* 0xffffffa000e47947 */ /* 0x000fea000383ffff */
.L_x_50:
[----:B--2---:R2:W3:Y:S02]  /*8800*/  SYNCS.PHASECHK.TRANS64.TRYWAIT P0, [R2+URZ+0xb0], R5 ;  /* 0x0000b005020075a7 */ /* 0x0044e400080011ff */
[----:B---3--:R-:W-:Y:S05]  /*8810*/  @!P0 NANOSLEEP.SYNCS 0x989680 ;  /* 0x009896800000895d */ /* 0x008fea0003900000 */
[----:B------:R-:W3:Y:S02]  /*8820*/  @!P0 SYNCS.PHASECHK.TRANS64 P0, [R2+URZ+0xb0], R5 ;  /* 0x0000b005020085a7 */ /* 0x000ee400080010ff */
[----:B---3--:R-:W-:Y:S05]  /*8830*/  @!P0 BRA `(.L_x_50) ;  /* 0xfffffffc00f08947 */ /* 0x008fea000383ffff */
[----:B------:R-:W-:Y:S05]  /*8840*/  BRA `(.L_x_123) ;  /* 0xffffffa400407947 */ /* 0x000fea000383ffff */
.L_x_51:
[----:B------:R-:W-:-:S07]  /*8850*/  MOV R2, UR4 ;  /* 0x0000000400027c02 */ /* 0x000fce0008000f00 */
.L_x_124:
[----:B--2---:R2:W3:Y:S02]  /*8860*/  SYNCS.PHASECHK.TRANS64.TRYWAIT P0, [R2+URZ+0x60], R5 ;  /* 0x00006005020075a7 */ /* 0x0044e400080011ff */
[----:B---3--:R-:W-:Y:S05]  /*8870*/  @!P0 NANOSLEEP.SYNCS 0x989680 ;  /* 0x009896800000895d */ /* 0x008fea0003900000 */
[----:B------:R-:W3:Y:S02]  /*8880*/  @!P0 SYNCS.PHASECHK.TRANS64 P0, [R2+URZ+0x60], R5 ;  /* 0x00006005020085a7 */ /* 0x000ee400080010ff */
[----:B---3--:R-:W-:Y:S05]  /*8890*/  @!P0 BRA `(.L_x_124) ;  /* 0xfffffffc00f08947 */ /* 0x008fea000383ffff */
[----:B------:R-:W-:Y:S05]  /*88a0*/  BRA `(.L_x_125) ;  /* 0xffffffa400507947 */ /* 0x000fea000383ffff */
.L_x_52:
[----:B--2---:R2:W3:Y:S02]  /*88b0*/  SYNCS.PHASECHK.TRANS64.TRYWAIT P1, [R2+URZ+0x50], R5 ;  /* 0x00005005020075a7 */ /* 0x0044e400080211ff */
[----:B---3--:R-:W-:Y:S05]  /*88c0*/  @!P1 NANOSLEEP.SYNCS 0x989680 ;  /* 0x009896800000995d */ /* 0x008fea0003900000 */
[----:B------:R-:W3:Y:S02]  /*88d0*/  @!P1 SYNCS.PHASECHK.TRANS64 P1, [R2+URZ+0x50], R5 ;  /* 0x00005005020095a7 */ /* 0x000ee400080210ff */
[----:B---3--:R-:W-:Y:S05]  /*88e0*/  @!P1 BRA `(.L_x_52) ;  /* 0xfffffffc00f09947 */ /* 0x008fea000383ffff */
[----:B------:R-:W-:Y:S05]  /*88f0*/  BRA `(.L_x_126) ;  /* 0xffffffa400807947 */ /* 0x000fea000383ffff */
.L_x_55:
[----:B------:R-:W-:-:S07]  /*8900*/  MOV R0, UR4 ;  /* 0x0000000400007c02 */ /* 0x000fce0008000f00 */
.L_x_127:
[----:B--2---:R2:W3:Y:S02]  /*8910*/  SYNCS.PHASECHK.TRANS64.TRYWAIT P0, [R0+URZ+0x60], R3 ;  /* 0x00006003000075a7 */ /* 0x0044e400080011ff */
[----:B---3--:R-:W-:Y:S05]  /*8920*/  @!P0 NANOSLEEP.SYNCS 0x989680 ;  /* 0x009896800000895d */ /* 0x008fea0003900000 */
[----:B------:R-:W3:Y:S02]  /*8930*/  @!P0 SYNCS.PHASECHK.TRANS64 P0, [R0+URZ+0x60], R3 ;  /* 0x00006003000085a7 */ /* 0x000ee400080010ff */
[----:B---3--:R-:W-:Y:S05]  /*8940*/  @!P0 BRA `(.L_x_127) ;  /* 0xfffffffc00f08947 */ /* 0x008fea000383ffff */
[----:B------:R-:W-:Y:S05]  /*8950*/  BRA `(.L_x_54) ;  /* 0xffffffa400d47947 */ /* 0x000fea000383ffff */
.L_x_62:
[----:B-1----:R1:W2:Y:S02]  /*8960*/  SYNCS.PHASECHK.TRANS64.TRYWAIT P1, [R0+URZ+0x50], R5 ;  /* 0x00005005000075a7 */ /* 0x0022a400080211ff */
[----:B--2---:R-:W-:Y:S05]  /*8970*/  @!P1 NANOSLEEP.SYNCS 0x989680 ;  /* 0x009896800000995d */ /* 0x004fea0003900000 */
[----:B------:R-:W2:Y:S02]  /*8980*/  @!P1 SYNCS.PHASECHK.TRANS64 P1, [R0+URZ+0x50], R5 ;  /* 0x00005005000095a7 */ /* 0x000ea400080210ff */
[----:B--2---:R-:W-:Y:S05]  /*8990*/  @!P1 BRA `(.L_x_62) ;  /* 0xfffffffc00f09947 */ /* 0x004fea000383ffff */
[----:B------:R-:W-:Y:S05]  /*89a0*/  BRA `(.L_x_128) ;  /* 0xffffffac00447947 */ /* 0x000fea000383ffff */
.L_x_63:
[----:B------:R-:W-:-:S13]  /*89b0*/  R2UR UR6, R13 ;  /* 0x000000000d0672ca */ /* 0x000fda00000e0000 */
[----:B------:R-:W-:-:S07]  /*89c0*/  MOV R3, UR6 ;  /* 0x0000000600037c02 */ /* 0x000fce0008000f00 */
.L_x_129:
[----:B-1----:R1:W2:Y:S02]  /*89d0*/  SYNCS.PHASECHK.TRANS64.TRYWAIT P0, [R3+URZ+0x90], R0 ;  /* 0x00009000030075a7 */ /* 0x0022a400080011ff */
[----:B--2---:R-:W-:Y:S05]  /*89e0*/  @!P0 NANOSLEEP.SYNCS 0x989680 ;  /* 0x009896800000895d */ /* 0x004fea0003900000 */
[----:B------:R-:W2:Y:S02]  /*89f0*/  @!P0 SYNCS.PHASECHK.TRANS64 P0, [R3+URZ+0x90], R0 ;  /* 0x00009000030085a7 */ /* 0x000ea400080010ff */
[----:B--2---:R-:W-:Y:S05]  /*8a00*/  @!P0 BRA `(.L_x_129) ;  /* 0xfffffffc00f08947 */ /* 0x004fea000383ffff */
[----:B------:R-:W-:Y:S05]  /*8a10*/  BRA `(.L_x_130) ;  /* 0xffffffac00947947 */ /* 0x000fea000383ffff */
.L_x_66:
[----:B------:R-:W-:Y:S07]  /*8a20*/  MOV R0, UR7 ;  /* 0x0000000700007c02 */ /* 0x000fee0008000f00 */
.L_x_131:
[----:B-1----:R1:W2:Y:S02]  /*8a30*/  SYNCS.PHASECHK.TRANS64.TRYWAIT P0, [R0+URZ], R3 ;  /* 0x00000003000075a7 */ /* 0x0022a400080011ff */
[----:B--2---:R-:W-:Y:S05]  /*8a40*/  @!P0 NANOSLEEP.SYNCS 0x989680 ;  /* 0x009896800000895d */ /* 0x004fea0003900000 */
[----:B------:R-:W2:Y:S02]  /*8a50*/  @!P0 SYNCS.PHASECHK.TRANS64 P0, [R0+URZ], R3 ;  /* 0x00000003000085a7 */ /* 0x000ea400080010ff */
[----:B--2---:R-:W-:Y:S05]  /*8a60*/  @!P0 BRA `(.L_x_131) ;  /* 0xfffffffc00f08947 */ /* 0x004fea000383ffff */
[----:B------:R-:W-:Y:S05]  /*8a70*/  BRA `(.L_x_65) ;  /* 0xffffffac00ac7947 */ /* 0x000fea000383ffff */
.L_x_69:
[----:B------:R-:W-:-:S07]  /*8a80*/  MOV R0, UR4 ;  /* 0x0000000400007c02 */ /* 0x000fce0008000f00 */
.L_x_132:
[----:B--2---:R2:W3:Y:S02]  /*8a90*/  SYNCS.PHASECHK.TRANS64.TRYWAIT P0, [R0+URZ], R3 ;  /* 0x00000003000075a7 */ /* 0x0044e400080011ff */
[----:B---3--:R-:W-:Y:S05]  /*8aa0*/  @!P0 NANOSLEEP.SYNCS 0x989680 ;  /* 0x009896800000895d */ /* 0x008fea0003900000 */
[----:B------:R-:W3:Y:S02]  /*8ab0*/  @!P0 SYNCS.PHASECHK.TRANS64 P0, [R0+URZ], R3 ;  /* 0x00000003000085a7 */ /* 0x000ee400080010ff */
[----:B---3--:R-:W-:Y:S05]  /*8ac0*/  @!P0 BRA `(.L_x_132) ;  /* 0xfffffffc00f08947 */ /* 0x008fea000383ffff */
[----:B------:R-:W-:Y:S05]  /*8ad0*/  BRA `(.L_x_133) ;  /* 0xffffffb400a87947 */ /* 0x000fea000383ffff */
.L_x_70:
[----:B------:R-:W-:-:S07]  /*8ae0*/  MOV R0, UR5 ;  /* 0x0000000500007c02 */ /* 0x000fce0008000f00 */
.L_x_134:
[----:B--2---:R2:W3:Y:S02]  /*8af0*/  SYNCS.PHASECHK.TRANS64.TRYWAIT P0, [R0+URZ], R3 ;  /* 0x00000003000075a7 */ /* 0x0044e400080011ff */
[----:B---3--:R-:W-:Y:S05]  /*8b00*/  @!P0 NANOSLEEP.SYNCS 0x989680 ;  /* 0x009896800000895d */ /* 0x008fea0003900000 */
[----:B------:R-:W3:Y:S02]  /*8b10*/  @!P0 SYNCS.PHASECHK.TRANS64 P0, [R0+URZ], R3 ;  /* 0x00000003000085a7 */ /* 0x000ee400080010ff */
[----:B---3--:R-:W-:Y:S05]  /*8b20*/  @!P0 BRA `(.L_x_134) ;  /* 0xfffffffc00f08947 */ /* 0x008fea000383ffff */
[----:B------:R-:W-:Y:S05]  /*8b30*/  BRA `(.L_x_135) ;  /* 0xffffffb400b47947 */ /* 0x000fea000383ffff */
.L_x_71:
[----:B------:R-:W-:-:S07]  /*8b40*/  MOV R0, UR5 ;  /* 0x0000000500007c02 */ /* 0x000fce0008000f00 */
.L_x_136:
[----:B--2---:R2:W3:Y:S02]  /*8b50*/  SYNCS.PHASECHK.TRANS64.TRYWAIT P0, [R0+URZ], R3 ;  /* 0x00000003000075a7 */ /* 0x0044e400080011ff */
[----:B---3--:R-:W-:Y:S05]  /*8b60*/  @!P0 NANOSLEEP.SYNCS 0x989680 ;  /* 0x009896800000895d */ /* 0x008fea0003900000 */
[----:B------:R-:W3:Y:S02]  /*8b70*/  @!P0 SYNCS.PHASECHK.TRANS64 P0, [R0+URZ], R3 ;  /* 0x00000003000085a7 */ /* 0x000ee400080010ff */
[----:B---3--:R-:W-:Y:S05]  /*8b80*/  @!P0 BRA `(.L_x_136) ;  /* 0xfffffffc00f08947 */ /* 0x008fea000383ffff */
[----:B------:R-:W-:Y:S05]  /*8b90*/  BRA `(.L_x_137) ;  /* 0xffffffb400c07947 */ /* 0x000fea000383ffff */
.L_x_72:
[----:B------:R-:W-:-:S07]  /*8ba0*/  MOV R0, UR4 ;  /* 0x0000000400007c02 */ /* 0x000fce0008000f00 */
.L_x_138:
[----:B--2---:R2:W3:Y:S02]  /*8bb0*/  SYNCS.PHASECHK.TRANS64.TRYWAIT P0, [R0+URZ], R3 ;  /* 0x00000003000075a7 */ /* 0x0044e400080011ff */
[----:B---3--:R-:W-:Y:S05]  /*8bc0*/  @!P0 NANOSLEEP.SYNCS 0x989680 ;  /* 0x009896800000895d */ /* 0x008fea0003900000 */
[----:B------:R-:W3:Y:S02]  /*8bd0*/  @!P0 SYNCS.PHASECHK.TRANS64 P0, [R0+URZ], R3 ;  /* 0x00000003000085a7 */ /* 0x000ee400080010ff */
[----:B---3--:R-:W-:Y:S05]  /*8be0*/  @!P0 BRA `(.L_x_138) ;  /* 0xfffffffc00f08947 */ /* 0x008fea000383ffff */
[----:B------:R-:W-:Y:S05]  /*8bf0*/  BRA `(.L_x_139) ;  /* 0xffffffb400cc7947 */ /* 0x000fea000383ffff */
.L_x_77:
[----:B--2---:R2:W3:Y:S02]  /*8c00*/  SYNCS.PHASECHK.TRANS64.TRYWAIT P0, [R3+URZ+0x50], R0 ;  /* 0x00005000030075a7 */ /* 0x0044e400080011ff */
[----:B---3--:R-:W-:Y:S05]  /*8c10*/  @!P0 NANOSLEEP.SYNCS 0x989680 ;  /* 0x009896800000895d */ /* 0x008fea0003900000 */
[----:B------:R-:W3:Y:S02]  /*8c20*/  @!P0 SYNCS.PHASECHK.TRANS64 P0, [R3+URZ+0x50], R0 ;  /* 0x00005000030085a7 */ /* 0x000ee400080010ff */
[----:B---3--:R-:W-:Y:S05]  /*8c30*/  @!P0 BRA `(.L_x_77) ;  /* 0xfffffffc00f08947 */ /* 0x008fea000383ffff */
[----:B------:R-:W-:Y:S05]  /*8c40*/  BRA `(.L_x_140) ;  /* 0xffffffb800f47947 */ /* 0x000fea000383ffff */
.L_x_80:
[----:B------:R-:W-:Y:S07]  /*8c50*/  MOV R0, UR6 ;  /* 0x0000000600007c02 */ /* 0x000fee0008000f00 */
.L_x_141:
[----:B--2---:R2:W3:Y:S02]  /*8c60*/  SYNCS.PHASECHK.TRANS64.TRYWAIT P1, [R0+URZ+0x48], R3 ;  /* 0x00004803000075a7 */ /* 0x0044e400080211ff */
[----:B---3--:R-:W-:Y:S05]  /*8c70*/  @!P1 NANOSLEEP.SYNCS 0x989680 ;  /* 0x009896800000995d */ /* 0x008fea0003900000 */
[----:B------:R-:W3:Y:S02]  /*8c80*/  @!P1 SYNCS.PHASECHK.TRANS64 P1, [R0+URZ+0x48], R3 ;  /* 0x00004803000095a7 */ /* 0x000ee400080210ff */
[----:B---3--:R-:W-:Y:S05]  /*8c90*/  @!P1 BRA `(.L_x_141) ;  /* 0xfffffffc00f09947 */ /* 0x008fea000383ffff */
[----:B------:R-:W-:Y:S05]  /*8ca0*/  BRA `(.L_x_79) ;  /* 0xffffffc000647947 */ /* 0x000fea000383ffff */
.L_x_83:
[----:B------:R-:W-:Y:S07]  /*8cb0*/  MOV R3, UR7 ;  /* 0x0000000700037c02 */ /* 0x000fee0008000f00 */
.L_x_142:
[----:B--2---:R2:W3:Y:S02]  /*8cc0*/  SYNCS.PHASECHK.TRANS64.TRYWAIT P2, [R3+URZ+0x30], R0 ;  /* 0x00003000030075a7 */ /* 0x0044e400080411ff */
[----:B---3--:R-:W-:Y:S05]  /*8cd0*/  @!P2 NANOSLEEP.SYNCS 0x989680 ;  /* 0x009896800000a95d */ /* 0x008fea0003900000 */
[----:B------:R-:W3:Y:S02]  /*8ce0*/  @!P2 SYNCS.PHASECHK.TRANS64 P2, [R3+URZ+0x30], R0 ;  /* 0x000030000300a5a7 */ /* 0x000ee400080410ff */
[----:B---3--:R-:W-:Y:S05]  /*8cf0*/  @!P2 BRA `(.L_x_142) ;  /* 0xfffffffc00f0a947 */ /* 0x008fea000383ffff */
[----:B------:R-:W-:Y:S05]  /*8d00*/  BRA `(.L_x_143) ;  /* 0xffffffc000c07947 */ /* 0x000fea000383ffff */
.L_x_85:
[----:B------:R-:W-:-:S07]  /*8d10*/  MOV R0, UR4 ;  /* 0x0000000400007c02 */ /* 0x000fce0008000f00 */
.L_x_144:
[----:B---3--:R3:W4:Y:S02]  /*8d20*/  SYNCS.PHASECHK.TRANS64.TRYWAIT P0, [R0+URZ], R3 ;  /* 0x00000003000075a7 */ /* 0x00872400080011ff */
[----:B----4-:R-:W-:Y:S05]  /*8d30*/  @!P0 NANOSLEEP.SYNCS 0x989680 ;  /* 0x009896800000895d */ /* 0x010fea0003900000 */
[----:B------:R-:W4:Y:S02]  /*8d40*/  @!P0 SYNCS.PHASECHK.TRANS64 P0, [R0+URZ], R3 ;  /* 0x00000003000085a7 */ /* 0x000f2400080010ff */
[----:B----4-:R-:W-:Y:S05]  /*8d50*/  @!P0 BRA `(.L_x_144) ;  /* 0xfffffffc00f08947 */ /* 0x010fea000383ffff */
[----:B------:R-:W-:Y:S05]  /*8d60*/  BRA `(.L_x_145) ;  /* 0xffffffc400dc7947 */ /* 0x000fea000383ffff */
.L_x_87:
[----:B--2---:R2:W3:Y:S02]  /*8d70*/  SYNCS.PHASECHK.TRANS64.TRYWAIT P0, [R8+URZ+0x50], R3 ;  /* 0x00005003080075a7 */ /* 0x0044e400080011ff */
[----:B---3--:R-:W-:Y:S05]  /*8d80*/  @!P0 NANOSLEEP.SYNCS 0x989680 ;  /* 0x009896800000895d */ /* 0x008fea0003900000 */
[----:B------:R-:W3:Y:S02]  /*8d90*/  @!P0 SYNCS.PHASECHK.TRANS64 P0, [R8+URZ+0x50], R3 ;  /* 0x00005003080085a7 */ /* 0x000ee400080010ff */
[----:B---3--:R-:W-:Y:S05]  /*8da0*/  @!P0 BRA `(.L_x_87) ;  /* 0xfffffffc00f08947 */ /* 0x008fea000383ffff */
[----:B------:R-:W-:Y:S05]  /*8db0*/  BRA `(.L_x_146) ;  /* 0xffffffc800b47947 */ /* 0x000fea000383ffff */
.L_x_97:
[----:B-1----:R1:W2:Y:S02]  /*8dc0*/  SYNCS.PHASECHK.TRANS64.TRYWAIT P0, [R0+URZ+0x20], R3 ;  /* 0x00002003000075a7 */ /* 0x0022a400080011ff */
[----:B--2---:R-:W-:Y:S05]  /*8dd0*/  @!P0 NANOSLEEP.SYNCS 0x989680 ;  /* 0x009896800000895d */ /* 0x004fea0003900000 */
[----:B------:R-:W2:Y:S02]  /*8de0*/  @!P0 SYNCS.PHASECHK.TRANS64 P0, [R0+URZ+0x20], R3 ;  /* 0x00002003000085a7 */ /* 0x000ea400080010ff */
[----:B--2---:R-:W-:Y:S05]  /*8df0*/  @!P0 BRA `(.L_x_97) ;  /* 0xfffffffc00f08947 */ /* 0x004fea000383ffff */
[----:B------:R-:W-:Y:S05]  /*8e00*/  BRA `(.L_x_96) ;  /* 0xffffffd400f87947 */ /* 0x000fea000383ffff */
.L_x_99:
[----:B------:R1:W1:Y:S02]  /*8e10*/  SYNCS.PHASECHK.TRANS64.TRYWAIT P1, [R144+URZ+0x70], R9 ;  /* 0x00007009900075a7 */ /* 0x00026400080211ff */
[----:B-1----:R-:W-:Y:S05]  /*8e20*/  @!P1 NANOSLEEP.SYNCS 0x989680 ;  /* 0x009896800000995d */ /* 0x002fea0003900000 */
[----:B------:R-:W1:Y:S02]  /*8e30*/  @!P1 SYNCS.PHASECHK.TRANS64 P1, [R144+URZ+0x70], R9 ;  /* 0x00007009900095a7 */ /* 0x000e6400080210ff */
[----:B-1----:R-:W-:Y:S05]  /*8e40*/  @!P1 BRA `(.L_x_99) ;  /* 0xfffffffc00f09947 */ /* 0x002fea000383ffff */
[----:B------:R-:W-:Y:S05]  /*8e50*/  BRA `(.L_x_98) ;  /* 0xffffffd800807947 */ /* 0x000fea000383ffff */
        .weak           $__internal_0_$__cuda_sm10x_tcgen05_guardrail_trap_col_being_dealloced_not_returned_by_alloc
        .type           $__internal_0_$__cuda_sm10x_tcgen05_guardrail_trap_col_being_dealloced_not_returned_by_alloc,@function
        .size           $__internal_0_$__cuda_sm10x_tcgen05_guardrail_trap_col_being_dealloced_not_returned_by_alloc,($__internal_1_$__cuda_sm10x_tcgen05_guardrail_trap_phase_invalid_during_alloc - $__internal_0_$__cuda_sm10x_tcgen05_guardrail_trap_col_being_dealloced_not_returned_by_alloc)
$__internal_0_$__cuda_sm10x_tcgen05_guardrail_trap_col_being_dealloced_not_returned_by_alloc:
[----:B------:R-:W-:Y:S05]  /*8e60*/  BPT.TRAP 0x1 ;  /* 0x000000040000795c */ /* 0x000fea0000300000 */
[----:B------:R-:W-:-:S04]  /*8e70*/  HFMA2 R3, -RZ, RZ, 0, 0 ;  /* 0x00000000ff037431 */ /* 0x000fc800000001ff */
[----:B------:R-:W-:Y:S05]  /*8e80*/  RET.REL.NODEC R2 `(_ZN7cutlass13device_kernelINS_4gemm6kernel13GemmUniversalIN4cute5tupleIJiiiiEEENS1_10collective13CollectiveMmaINS1_35MainloopSm100TmaUmmaWarpSpecializedILi2ELi2ELi4ENS5_IJNS4_1CILi2EEENSA_ILi1EEESC_EEEEENS5_IJNSA_ILi64EEENSA_ILi112EEENSA_ILi256EEEEEENS_6half_tENS5_IJlSC_lEEESJ_SK_NS4_8TiledMMAINS4_8MMA_AtomIJNS4_20SM100_MMA_F16BF16_SSISJ_SJ_fLi64ELi112ELNS4_4UMMA5MajorE0ELSP_0ELNSO_7ScaleInE0ELSQ_0EEEEEENS4_6LayoutINS5_IJSC_SC_SC_EEENS5_IJNSA_ILi0EEESV_SV_EEEEENS5_IJNS4_10UnderscoreESY_SY_EEEEENS4_13SM90_TMA_LOADENS4_14ComposedLayoutINS4_7SwizzleILi3ELi4ELi3EEENS4_18smem_ptr_flag_bitsILi16EEENST_INS5_IJNSA_ILi8EEESF_EEENS5_IJSF_SC_EEEEEEEvNS4_8identityENS4_23SM90_TMA_LOAD_MULTICASTES1B_vS1C_EENS_8epilogue10collective18CollectiveEpilogueINS1F_23Sm100TmaWarpSpecializedILi2ELi1ELi56ELb1ELb0EEEJSI_NS5_IJNST_ISF_SC_EENST_ISG_SC_EEEEESJ_SK_SJ_SK_NS1F_6fusion15FusionCallbacksIS1J_NS1N_17LinearCombinationISJ_fSJ_fLNS_15FloatRoundStyleE2EEESI_S1M_JEEENS4_5SM1004TMEM4LOAD26SM100_TMEM_LOAD_16dp256b2xES11_NS12_INS13_ILi1ELi4ELi3EEES16_NST_INS5_IJS17_NSA_ILi16EEEEEENS5_IJS1Y_SC_EEEEEEENS4_17SM75_U32x4_LDSM_NENS4_14SM90_TMA_STOREES22_NS4_17SM90_U32x4_STSM_NENS4_39AutoVectorizingCopyWithAssumedAlignmentILi128EEEEEEvvEEEEvNT_6ParamsE) ;  /* 0xffffff70025c7950 */ /* 0x000fea0003c3ffff */
        .weak           $__internal_1_$__cuda_sm10x_tcgen05_guardrail_trap_phase_invalid_during_alloc
        .type           $__internal_1_$__cuda_sm10x_tcgen05_guardrail_trap_phase_invalid_during_alloc,@function
        .size           $__internal_1_$__cuda_sm10x_tcgen05_guardrail_trap_phase_invalid_during_alloc,($__internal_2_$__cuda_sm10x_tcgen05_guardrail_trap_unallocated_columns_being_dealloced - $__internal_1_$__cuda_sm10x_tcgen05_guardrail_trap_phase_invalid_during_alloc)
$__internal_1_$__cuda_sm10x_tcgen05_guardrail_trap_phase_invalid_during_alloc:
[----:B------:R-:W-:Y:S05]  /*8e90*/  BPT.TRAP 0x1 ;  /* 0x000000040000795c */ /* 0x000fea0000300000 */
[----:B------:R-:W-:-:S04]  /*8ea0*/  MOV R5, 0x0 ;  /* 0x0000000000057802 */ /* 0x000fc80000000f00 */
[----:B------:R-:W-:Y:S05]  /*8eb0*/  RET.REL.NODEC R4 `(_ZN7cutlass13device_kernelINS_4gemm6kernel13GemmUniversalIN4cute5tupleIJiiiiEEENS1_10collective13CollectiveMmaINS1_35MainloopSm100TmaUmmaWarpSpecializedILi2ELi2ELi4ENS5_IJNS4_1CILi2EEENSA_ILi1EEESC_EEEEENS5_IJNSA_ILi64EEENSA_ILi112EEENSA_ILi256EEEEEENS_6half_tENS5_IJlSC_lEEESJ_SK_NS4_8TiledMMAINS4_8MMA_AtomIJNS4_20SM100_MMA_F16BF16_SSISJ_SJ_fLi64ELi112ELNS4_4UMMA5MajorE0ELSP_0ELNSO_7ScaleInE0ELSQ_0EEEEEENS4_6LayoutINS5_IJSC_SC_SC_EEENS5_IJNSA_ILi0EEESV_SV_EEEEENS5_IJNS4_10UnderscoreESY_SY_EEEEENS4_13SM90_TMA_LOADENS4_14ComposedLayoutINS4_7SwizzleILi3ELi4ELi3EEENS4_18smem_ptr_flag_bitsILi16EEENST_INS5_IJNSA_ILi8EEESF_EEENS5_IJSF_SC_EEEEEEEvNS4_8identityENS4_23SM90_TMA_LOAD_MULTICASTES1B_vS1C_EENS_8epilogue10collective18CollectiveEpilogueINS1F_23Sm100TmaWarpSpecializedILi2ELi1ELi56ELb1ELb0EEEJSI_NS5_IJNST_ISF_SC_EENST_ISG_SC_EEEEESJ_SK_SJ_SK_NS1F_6fusion15FusionCallbacksIS1J_NS1N_17LinearCombinationISJ_fSJ_fLNS_15FloatRoundStyleE2EEESI_S1M_JEEENS4_5SM1004TMEM4LOAD26SM100_TMEM_LOAD_16dp256b2xES11_NS12_INS13_ILi1ELi4ELi3EEES16_NST_INS5_IJS17_NSA_ILi16EEEEEENS5_IJS1Y_SC_EEEEEEENS4_17SM75_U32x4_LDSM_NENS4_14SM90_TMA_STOREES22_NS4_17SM90_U32x4_STSM_NENS4_39AutoVectorizingCopyWithAssumedAlignmentILi128EEEEEEvvEEEEvNT_6ParamsE) ;  /* 0xffffff7004507950 */ /* 0x000fea0003c3ffff */
        .weak           $__internal_2_$__cuda_sm10x_tcgen05_guardrail_trap_unallocated_columns_being_dealloced
        .type           $__internal_2_$__cuda_sm10x_tcgen05_guardrail_trap_unallocated_columns_being_dealloced,@function
        .size           $__internal_2_$__cuda_sm10x_tcgen05_guardrail_trap_unallocated_columns_being_dealloced,(.L_x_148 - $__internal_2_$__cuda_sm10x_tcgen05_guardrail_trap_unallocated_columns_being_dealloced)
$__internal_2_$__cuda_sm10x_tcgen05_guardrail_trap_unallocated_columns_being_dealloced:
[----:B------:R-:W-:Y:S05]  /*8ec0*/  BPT.TRAP 0x1 ;  /* 0x000000040000795c */ /* 0x000fea0000300000 */
[----:B------:R-:W-:-:S04]  /*8ed0*/  HFMA2 R3, -RZ, RZ, 0, 0 ;  /* 0x00000000ff037431 */ /* 0x000fc800000001ff */
[----:B------:R-:W-:Y:S05]  /*8ee0*/  RET.REL.NODEC R2 `(_ZN7cutlass13device_kernelINS_4gemm6kernel13GemmUniversalIN4cute5tupleIJiiiiEEENS1_10collective13CollectiveMmaINS1_35MainloopSm100TmaUmmaWarpSpecializedILi2ELi2ELi4ENS5_IJNS4_1CILi2EEENSA_ILi1EEESC_EEEEENS5_IJNSA_ILi64EEENSA_ILi112EEENSA_ILi256EEEEEENS_6half_tENS5_IJlSC_lEEESJ_SK_NS4_8TiledMMAINS4_8MMA_AtomIJNS4_20SM100_MMA_F16BF16_SSISJ_SJ_fLi64ELi112ELNS4_4UMMA5MajorE0ELSP_0ELNSO_7ScaleInE0ELSQ_0EEEEEENS4_6LayoutINS5_IJSC_SC_SC_EEENS5_IJNSA_ILi0EEESV_SV_EEEEENS5_IJNS4_10UnderscoreESY_SY_EEEEENS4_13SM90_TMA_LOADENS4_14ComposedLayoutINS4_7SwizzleILi3ELi4ELi3EEENS4_18smem_ptr_flag_bitsILi16EEENST_INS5_IJNSA_ILi8EEESF_EEENS5_IJSF_SC_EEEEEEEvNS4_8identityENS4_23SM90_TMA_LOAD_MULTICASTES1B_vS1C_EENS_8epilogue10collective18CollectiveEpilogueINS1F_23Sm100TmaWarpSpecializedILi2ELi1ELi56ELb1ELb0EEEJSI_NS5_IJNST_ISF_SC_EENST_ISG_SC_EEEEESJ_SK_SJ_SK_NS1F_6fusion15FusionCallbacksIS1J_NS1N_17LinearCombinationISJ_fSJ_fLNS_15FloatRoundStyleE2EEESI_S1M_JEEENS4_5SM1004TMEM4LOAD26SM100_TMEM_LOAD_16dp256b2xES11_NS12_INS13_ILi1ELi4ELi3EEES16_NST_INS5_IJS17_NSA_ILi16EEEEEENS5_IJS1Y_SC_EEEEEEENS4_17SM75_U32x4_LDSM_NENS4_14SM90_TMA_STOREES22_NS4_17SM90_U32x4_STSM_NENS4_39AutoVectorizingCopyWithAssumedAlignmentILi128EEEEEEvvEEEEvNT_6ParamsE) ;  /* 0xffffff7002447950 */ /* 0x000fea0003c3ffff */
.L_x_147:
[----:B------:R-:W-:-:S00]  /*8ef0*/  BRA `(.L_x_147) ;  /* 0xfffffffc00fc7947 */ /* 0x000fc0000383ffff */
[----:B------:R-:W-:-:S00]  /*8f00*/  NOP ;  /* 0x0000000000007918 */ /* 0x000fc00000000000 */
[----:B------:R-:W-:-:S00]  /*8f10*/  NOP ;  /* 0x0000000000007918 */ /* 0x000fc00000000000 */
[----:B------:R-:W-:-:S00]  /*8f20*/  NOP ;  /* 0x0000000000007918 */ /* 0x000fc00000000000 */
[----:B------:R-:W-:-:S00]  /*8f30*/  NOP ;  /* 0x0000000000007918 */ /* 0x000fc00000000000 */
[----:B------:R-:W-:-:S00]  /*8f40*/  NOP ;  /* 0x0000000000007918 */ /* 0x000fc00000000000 */
[----:B------:R-:W-:-:S00]  /*8f50*/  NOP ;  /* 0x0000000000007918 */ /* 0x000fc00000000000 */
[----:B------:R-:W-:-:S00]  /*8f60*/  NOP ;  /* 0x0000000000007918 */ /* 0x000fc00000000000 */
[----:B------:R-:W-:-:S00]  /*8f70*/  NOP ;  /* 0x0000000000007918 */ /* 0x000fc00000000000 */
.L_x_148:


//--------------------- .nv.global.init           --------------------------
	.section	.nv.global.init,"aw",@progbits
.nv.global.init:
	.type		$str$27,@object
	.size		$str$27,($str$28 - $str$27)
$str$27:
        /*0000*/ 	.byte	0x28, 0x61, 0x64, 0x64, 0x72, 0x65, 0x73, 0x73, 0x20, 0x26, 0x20, 0x6d, 0x61, 0x73, 0x6b, 0x29
        /*0010*/ 	.byte	0x20, 0x3d, 0x3d, 0x20, 0x30, 0x00
	.type		$str$28,@object
	.size		$str$28,($str$26 - $str$28)
$str$28:
        /*0016*/ 	.byte	0x2f, 0x74, 0x6d, 0x70, 0x2f, 0x63, 0x75, 0x74, 0x6c, 0x61, 0x73, 0x73, 0x5f, 0x73, 0x77, 0x65
        /*0026*/ 	.byte	0x65, 0x70, 0x5f, 0x73, 0x72, 0x63, 0x2f, 0x69, 0x6e, 0x63, 0x6c, 0x75, 0x64, 0x65, 0x2f, 0x63
        /*0036*/ 	.byte	0x75, 0x74, 0x65, 0x2f, 0x70, 0x6f, 0x69, 0x6e, 0x74, 0x65, 0x72, 0x5f, 0x66, 0x6c, 0x61, 0x67
        /*0046*/ 	.byte	0x67, 0x65, 0x64, 0x2e, 0x68, 0x70, 0x70, 0x00
	.type		$str$26,@object
	.size		$str$26,($str$25 - $str$26)
$str$26:
        /*004e*/ 	.byte	0x2f, 0x74, 0x6d, 0x70, 0x2f, 0x63, 0x75, 0x74, 0x6c, 0x61, 0x73, 0x73, 0x5f, 0x73, 0x77, 0x65
        /*005e*/ 	.byte	0x65, 0x70, 0x5f, 0x73, 0x72, 0x63, 0x2f, 0x69, 0x6e, 0x63, 0x6c, 0x75, 0x64, 0x65, 0x2f, 0x63
        /*006e*/ 	.byte	0x75, 0x74, 0x65, 0x2f, 0x61, 0x74, 0x6f, 0x6d, 0x2f, 0x63, 0x6f, 0x70, 0x79, 0x5f, 0x74, 0x72
        /*007e*/ 	.byte	0x61, 0x69, 0x74, 0x73, 0x5f, 0x73, 0x6d, 0x31, 0x30, 0x30, 0x2e, 0x68, 0x70, 0x70, 0x00
	.type		$str$25,@object
	.size		$str$25,(__unnamed_1 - $str$25)
$str$25:
        /*008d*/ 	.byte	0x28, 0x28, 0x75, 0x69, 0x6e, 0x74, 0x33, 0x32, 0x5f, 0x74, 0x28, 0x74, 0x68, 0x72, 0x65, 0x61
        /*009d*/ 	.byte	0x64, 0x49, 0x64, 0x78, 0x2e, 0x78, 0x29, 0x20, 0x2f, 0x20, 0x33, 0x32, 0x29, 0x20, 0x25, 0x20
        /*00ad*/ 	.byte	0x34, 0x29, 0x20, 0x3d, 0x3d, 0x20, 0x28, 0x28, 0x28, 0x74, 0x6d, 0x65, 0x6d, 0x5f, 0x61, 0x64
        /*00bd*/ 	.byte	0x64, 0x72, 0x20, 0x3e, 0x3e, 0x20, 0x31, 0x36, 0x29, 0x20, 0x2f, 0x20, 0x33, 0x32, 0x29, 0x20
        /*00cd*/ 	.byte	0x25, 0x20, 0x34, 0x29, 0x00
	.type		__unnamed_1,@object
	.size		__unnamed_1,(__unnamed_2 - __unnamed_1)
__unnamed_1:
        /*00d2*/ 	.byte	0x61, 0x75, 0x74, 0x6f, 0x20, 0x63, 0x75, 0x74, 0x65, 0x3a, 0x3a, 0x61, 0x73, 0x5f, 0x70, 0x6f
        /* <DEDUP_REMOVED lines=24> */
        /*0262*/ 	.byte	0x36, 0x38, 0x3e, 0x3e, 0x3e, 0x3e, 0x5d, 0x00
	.type		__unnamed_2,@object
	.size		__unnamed_2,(.L_2 - __unnamed_2)
__unnamed_2:
        /* <DEDUP_REMOVED lines=42> */
        /*050a*/ 	.byte	0x3e, 0x5d, 0x00
.L_2:


//--------------------- .nv.shared._ZN7cutlass13device_kernelINS_4gemm6kernel13GemmUniversalIN4cute5tupleIJiiiiEEENS1_10collective13CollectiveMmaINS1_35MainloopSm100TmaUmmaWarpSpecializedILi2ELi2ELi4ENS5_IJNS4_1CILi2EEENSA_ILi1EEESC_EEEEENS5_IJNSA_ILi64EEENSA_ILi112EEENSA_ILi256EEEEEENS_6half_tENS5_IJlSC_lEEESJ_SK_NS4_8TiledMMAINS4_8MMA_AtomIJNS4_20SM100_MMA_F16BF16_SSISJ_SJ_fLi64ELi112ELNS4_4UMMA5MajorE0ELSP_0ELNSO_7ScaleInE0ELSQ_0EEEEEENS4_6LayoutINS5_IJSC_SC_SC_EEENS5_IJNSA_ILi0EEESV_SV_EEEEENS5_IJNS4_10UnderscoreESY_SY_EEEEENS4_13SM90_TMA_LOADENS4_14ComposedLayoutINS4_7SwizzleILi3ELi4ELi3EEENS4_18smem_ptr_flag_bitsILi16EEENST_INS5_IJNSA_ILi8EEESF_EEENS5_IJSF_SC_EEEEEEEvNS4_8identityENS4_23SM90_TMA_LOAD_MULTICASTES1B_vS1C_EENS_8epilogue10collective18CollectiveEpilogueINS1F_23Sm100TmaWarpSpecializedILi2ELi1ELi56ELb1ELb0EEEJSI_NS5_IJNST_ISF_SC_EENST_ISG_SC_EEEEESJ_SK_SJ_SK_NS1F_6fusion15FusionCallbacksIS1J_NS1N_17LinearCombinationISJ_fSJ_fLNS_15FloatRoundStyleE2EEESI_S1M_JEEENS4_5SM1004TMEM4LOAD26SM100_TMEM_LOAD_16dp256b2xES11_NS12_INS13_ILi1ELi4ELi3EEES16_NST_INS5_IJS17_NSA_ILi16EEEEEENS5_IJS1Y_SC_EEEEEEENS4_17SM75_U32x4_LDSM_NENS4_14SM90_TMA_STOREES22_NS4_17SM90_U32x4_STSM_NENS4_39AutoVectorizingCopyWithAssumedAlignmentILi128EEEEEEvvEEEEvNT_6ParamsE --------------------------
	.section	.nv.shared._ZN7cutlass13device_kernelINS_4gemm6kernel13GemmUniversalIN4cute5tupleIJiiiiEEENS1_10collective13CollectiveMmaINS1_35MainloopSm100TmaUmmaWarpSpecializedILi2ELi2ELi4ENS5_IJNS4_1CILi2EEENSA_ILi1EEESC_EEEEENS5_IJNSA_ILi64EEENSA_ILi112EEENSA_ILi256EEEEEENS_6half_tENS5_IJlSC_lEEESJ_SK_NS4_8TiledMMAINS4_8MMA_AtomIJNS4_20SM100_MMA_F16BF16_SSISJ_SJ_fLi64ELi112ELNS4_4UMMA5MajorE0ELSP_0ELNSO_7ScaleInE0ELSQ_0EEEEEENS4_6LayoutINS5_IJSC_SC_SC_EEENS5_IJNSA_ILi0EEESV_SV_EEEEENS5_IJNS4_10UnderscoreESY_SY_EEEEENS4_13SM90_TMA_LOADENS4_14ComposedLayoutINS4_7SwizzleILi3ELi4ELi3EEENS4_18smem_ptr_flag_bitsILi16EEENST_INS5_IJNSA_ILi8EEESF_EEENS5_IJSF_SC_EEEEEEEvNS4_8identityENS4_23SM90_TMA_LOAD_MULTICASTES1B_vS1C_EENS_8epilogue10collective18CollectiveEpilogueINS1F_23Sm100TmaWarpSpecializedILi2ELi1ELi56ELb1ELb0EEEJSI_NS5_IJNST_ISF_SC_EENST_ISG_SC_EEEEESJ_SK_SJ_SK_NS1F_6fusion15FusionCallbacksIS1J_NS1N_17LinearCombinationISJ_fSJ_fLNS_15FloatRoundStyleE2EEESI_S1M_JEEENS4_5SM1004TMEM4LOAD26SM100_TMEM_LOAD_16dp256b2xES11_NS12_INS13_ILi1ELi4ELi3EEES16_NST_INS5_IJS17_NSA_ILi16EEEEEENS5_IJS1Y_SC_EEEEEEENS4_17SM75_U32x4_LDSM_NENS4_14SM90_TMA_STOREES22_NS4_17SM90_U32x4_STSM_NENS4_39AutoVectorizingCopyWithAssumedAlignmentILi128EEEEEEvvEEEEvNT_6ParamsE,"aw",@nobits
	.sectionflags	@""
	.align	16
	.zero		1024


//--------------------- .nv.shared.reserved.0     --------------------------
	.section	.nv.shared.reserved.0,"aw",@nobits
	.weak		__nv_reservedSMEM_offset_0_alias
	.size		__nv_reservedSMEM_offset_0_alias, 0, 64
	.other		__nv_reservedSMEM_offset_0_alias,@"STO_CUDA_RESERVED_SHARED STV_DEFAULT"
__nv_reservedSMEM_offset_0_alias:
	.zero		0
.nv.shared.reserved.0:
	.zero		64
	.weak		__nv_reservedSMEM_tcgen05_partition
	.type		__nv_reservedSMEM_tcgen05_partition,@object
	.size		__nv_reservedSMEM_tcgen05_partition,(.L_0 - __nv_reservedSMEM_tcgen05_partition)
__nv_reservedSMEM_tcgen05_partition:
	.zero		32
.L_0:


//--------------------- .nv.global                --------------------------
	.section	.nv.global,"aw",@nobits
.nv.global:
	.type		_ZN40_INTERNAL_dd8e1c57_4_k_cu_379770ca_198634cute1_E,@object
	.size		_ZN40_INTERNAL_dd8e1c57_4_k_cu_379770ca_198634cute1_E,(_ZN40_INTERNAL_dd8e1c57_4_k_cu_379770ca_198634cuda3std3__45__cpo6cbeginE - _ZN40_INTERNAL_dd8e1c57_4_k_cu_379770ca_198634cute1_E)
_ZN40_INTERNAL_dd8e1c57_4_k_cu_379770ca_198634cute1_E:
	.zero		1
	.type		_ZN40_INTERNAL_dd8e1c57_4_k_cu_379770ca_198634cuda3std3__45__cpo6cbeginE,@object
	.size		_ZN40_INTERNAL_dd8e1c57_4_k_cu_379770ca_198634cuda3std3__45__cpo6cbeginE,(_ZN40_INTERNAL_dd8e1c57_4_k_cu_379770ca_198634cuda3std3__48in_placeE - _ZN40_INTERNAL_dd8e1c57_4_k_cu_379770ca_198634cuda3std3__45__cpo6cbeginE)
_ZN40_INTERNAL_dd8e1c57_4_k_cu_379770ca_198634cuda3std3__45__cpo6cbeginE:
	.zero		1
	.type		_ZN40_INTERNAL_dd8e1c57_4_k_cu_379770ca_198634cuda3std3__48in_placeE,@object
	.size		_ZN40_INTERNAL_dd8e1c57_4_k_cu_379770ca_198634cuda3std3__48in_placeE,(_ZN40_INTERNAL_dd8e1c57_4_k_cu_379770ca_198634cuda3std6ranges3__45__cpo9iter_moveE - _ZN40_INTERNAL_dd8e1c57_4_k_cu_379770ca_198634cuda3std3__48in_placeE)
_ZN40_INTERNAL_dd8e1c57_4_k_cu_379770ca_198634cuda3std3__48in_placeE:
	.zero		1
	.type		_ZN40_INTERNAL_dd8e1c57_4_k_cu_379770ca_198634cuda3std6ranges3__45__cpo9iter_moveE,@object
	.size		_ZN40_INTERNAL_dd8e1c57_4_k_cu_379770ca_198634cuda3std6ranges3__45__cpo9iter_moveE,(_ZN40_INTERNAL_dd8e1c57_4_k_cu_379770ca_198634cuda3std3__45__cpo5beginE - _ZN40_INTERNAL_dd8e1c57_4_k_cu_379770ca_198634cuda3std6ranges3__45__cpo9iter_moveE)
_ZN40_INTERNAL_dd8e1c57_4_k_cu_379770ca_198634cuda3std6ranges3__45__cpo9iter_moveE:
	.zero		1
	.type		_ZN40_INTERNAL_dd8e1c57_4_k_cu_379770ca_198634cuda3std3__45__cpo5beginE,@object
	.size		_ZN40_INTERNAL_dd8e1c57_4_k_cu_379770ca_198634cuda3std3__45__cpo5beginE,(_ZN40_INTERNAL_dd8e1c57_4_k_cu_379770ca_198634cuda3std3__442_GLOBAL__N__dd8e1c57_4_k_cu_379770ca_198636ignoreE - _ZN40_INTERNAL_dd8e1c57_4_k_cu_379770ca_198634cuda3std3__45__cpo5beginE)
_ZN40_INTERNAL_dd8e1c57_4_k_cu_379770ca_198634cuda3std3__45__cpo5beginE:
	.zero		1
	.type		_ZN40_INTERNAL_dd8e1c57_4_k_cu_379770ca_198634cuda3std3__442_GLOBAL__N__dd8e1c57_4_k_cu_379770ca_198636ignoreE,@object
	.size		_ZN40_INTERNAL_dd8e1c57_4_k_cu_379770ca_198634cuda3std3__442_GLOBAL__N__dd8e1c57_4_k_cu_379770ca_198636ignoreE,(_ZN40_INTERNAL_dd8e1c57_4_k_cu_379770ca_198634cute7productE - _ZN40_INTERNAL_dd8e1c57_4_k_cu_379770ca_198634cuda3std3__442_GLOBAL__N__dd8e1c57_4_k_cu_379770ca_198636ignoreE)
_ZN40_INTERNAL_dd8e1c57_4_k_cu_379770ca_198634cuda3std3__442_GLOBAL__N__dd8e1c57_4_k_cu_379770ca_198636ignoreE:
	.zero		1
	.type		_ZN40_INTERNAL_dd8e1c57_4_k_cu_379770ca_198634cute7productE,@object
	.size		_ZN40_INTERNAL_dd8e1c57_4_k_cu_379770ca_198634cute7productE,(_ZN40_INTERNAL_dd8e1c57_4_k_cu_379770ca_198634cuda3std3__45__cpo3endE - _ZN40_INTERNAL_dd8e1c57_4_k_cu_379770ca_198634cute7productE)
_ZN40_INTERNAL_dd8e1c57_4_k_cu_379770ca_198634cute7productE:
	.zero		1
	.type		_ZN40_INTERNAL_dd8e1c57_4_k_cu_379770ca_198634cuda3std3__45__cpo3endE,@object
	.size		_ZN40_INTERNAL_dd8e1c57_4_k_cu_379770ca_198634cuda3std3__45__cpo3endE,(_ZN40_INTERNAL_dd8e1c57_4_k_cu_379770ca_198634cuda3std3__419piecewise_constructE - _ZN40_INTERNAL_dd8e1c57_4_k_cu_379770ca_198634cuda3std3__45__cpo3endE)
_ZN40_INTERNAL_dd8e1c57_4_k_cu_379770ca_198634cuda3std3__45__cpo3endE:
	.zero		1
	.type		_ZN40_INTERNAL_dd8e1c57_4_k_cu_379770ca_198634cuda3std3__419piecewise_constructE,@object
	.size		_ZN40_INTERNAL_dd8e1c57_4_k_cu_379770ca_198634cuda3std3__419piecewise_constructE,(_ZN40_INTERNAL_dd8e1c57_4_k_cu_379770ca_198634cuda3std3__45__cpo4cendE - _ZN40_INTERNAL_dd8e1c57_4_k_cu_379770ca_198634cuda3std3__419piecewise_constructE)
_ZN40_INTERNAL_dd8e1c57_4_k_cu_379770ca_198634cuda3std3__419piecewise_constructE:
	.zero		1
	.type		_ZN40_INTERNAL_dd8e1c57_4_k_cu_379770ca_198634cuda3std3__45__cpo4cendE,@object
	.size		_ZN40_INTERNAL_dd8e1c57_4_k_cu_379770ca_198634cuda3std3__45__cpo4cendE,(_ZN40_INTERNAL_dd8e1c57_4_k_cu_379770ca_198634cuda3std6ranges3__45__cpo4swapE - _ZN40_INTERNAL_dd8e1c57_4_k_cu_379770ca_198634cuda3std3__45__cpo4cendE)
_ZN40_INTERNAL_dd8e1c57_4_k_cu_379770ca_198634cuda3std3__45__cpo4cendE:
	.zero		1
	.type		_ZN40_INTERNAL_dd8e1c57_4_k_cu_379770ca_198634cuda3std6ranges3__45__cpo4swapE,@object
	.size		_ZN40_INTERNAL_dd8e1c57_4_k_cu_379770ca_198634cuda3std6ranges3__45__cpo4swapE,(.L_10 - _ZN40_INTERNAL_dd8e1c57_4_k_cu_379770ca_198634cuda3std6ranges3__45__cpo4swapE)
_ZN40_INTERNAL_dd8e1c57_4_k_cu_379770ca_198634cuda3std6ranges3__45__cpo4swapE:
	.zero		1
.L_10:


//--------------------- .nv.constant0._ZN7cutlass13device_kernelINS_4gemm6kernel13GemmUniversalIN4cute5tupleIJiiiiEEENS1_10collective13CollectiveMmaINS1_35MainloopSm100TmaUmmaWarpSpecializedILi2ELi2ELi4ENS5_IJNS4_1CILi2EEENSA_ILi1EEESC_EEEEENS5_IJNSA_ILi64EEENSA_ILi112EEENSA_ILi256EEEEEENS_6half_tENS5_IJlSC_lEEESJ_SK_NS4_8TiledMMAINS4_8MMA_AtomIJNS4_20SM100_MMA_F16BF16_SSISJ_SJ_fLi64ELi112ELNS4_4UMMA5MajorE0ELSP_0ELNSO_7ScaleInE0ELSQ_0EEEEEENS4_6LayoutINS5_IJSC_SC_SC_EEENS5_IJNSA_ILi0EEESV_SV_EEEEENS5_IJNS4_10UnderscoreESY_SY_EEEEENS4_13SM90_TMA_LOADENS4_14ComposedLayoutINS4_7SwizzleILi3ELi4ELi3EEENS4_18smem_ptr_flag_bitsILi16EEENST_INS5_IJNSA_ILi8EEESF_EEENS5_IJSF_SC_EEEEEEEvNS4_8identityENS4_23SM90_TMA_LOAD_MULTICASTES1B_vS1C_EENS_8epilogue10collective18CollectiveEpilogueINS1F_23Sm100TmaWarpSpecializedILi2ELi1ELi56ELb1ELb0EEEJSI_NS5_IJNST_ISF_SC_EENST_ISG_SC_EEEEESJ_SK_SJ_SK_NS1F_6fusion15FusionCallbacksIS1J_NS1N_17LinearCombinationISJ_fSJ_fLNS_15FloatRoundStyleE2EEESI_S1M_JEEENS4_5SM1004TMEM4LOAD26SM100_TMEM_LOAD_16dp256b2xES11_NS12_INS13_ILi1ELi4ELi3EEES16_NST_INS5_IJS17_NSA_ILi16EEEEEENS5_IJS1Y_SC_EEEEEEENS4_17SM75_U32x4_LDSM_NENS4_14SM90_TMA_STOREES22_NS4_17SM90_U32x4_STSM_NENS4_39AutoVectorizingCopyWithAssumedAlignmentILi128EEEEEEvvEEEEvNT_6ParamsE --------------------------
	.section	.nv.constant0._ZN7cutlass13device_kernelINS_4gemm6kernel13GemmUniversalIN4cute5tupleIJiiiiEEENS1_10collective13CollectiveMmaINS1_35MainloopSm100TmaUmmaWarpSpecializedILi2ELi2ELi4ENS5_IJNS4_1CILi2EEENSA_ILi1EEESC_EEEEENS5_IJNSA_ILi64EEENSA_ILi112EEENSA_ILi256EEEEEENS_6half_tENS5_IJlSC_lEEESJ_SK_NS4_8TiledMMAINS4_8MMA_AtomIJNS4_20SM100_MMA_F16BF16_SSISJ_SJ_fLi64ELi112ELNS4_4UMMA5MajorE0ELSP_0ELNSO_7ScaleInE0ELSQ_0EEEEEENS4_6LayoutINS5_IJSC_SC_SC_EEENS5_IJNSA_ILi0EEESV_SV_EEEEENS5_IJNS4_10UnderscoreESY_SY_EEEEENS4_13SM90_TMA_LOADENS4_14ComposedLayoutINS4_7SwizzleILi3ELi4ELi3EEENS4_18smem_ptr_flag_bitsILi16EEENST_INS5_IJNSA_ILi8EEESF_EEENS5_IJSF_SC_EEEEEEEvNS4_8identityENS4_23SM90_TMA_LOAD_MULTICASTES1B_vS1C_EENS_8epilogue10collective18CollectiveEpilogueINS1F_23Sm100TmaWarpSpecializedILi2ELi1ELi56ELb1ELb0EEEJSI_NS5_IJNST_ISF_SC_EENST_ISG_SC_EEEEESJ_SK_SJ_SK_NS1F_6fusion15FusionCallbacksIS1J_NS1N_17LinearCombinationISJ_fSJ_fLNS_15FloatRoundStyleE2EEESI_S1M_JEEENS4_5SM1004TMEM4LOAD26SM100_TMEM_LOAD_16dp256b2xES11_NS12_INS13_ILi1ELi4ELi3EEES16_NST_INS5_IJS17_NSA_ILi16EEEEEENS5_IJS1Y_SC_EEEEEEENS4_17SM75_U32x4_LDSM_NENS4_14SM90_TMA_STOREES22_NS4_17SM90_U32x4_STSM_NENS4_39AutoVectorizingCopyWithAssumedAlignmentILi128EEEEEEvvEEEEvNT_6ParamsE,"a",@progbits
	.sectionflags	@""
	.align	4
.nv.constant0._ZN7cutlass13device_kernelINS_4gemm6kernel13GemmUniversalIN4cute5tupleIJiiiiEEENS1_10collective13CollectiveMmaINS1_35MainloopSm100TmaUmmaWarpSpecializedILi2ELi2ELi4ENS5_IJNS4_1CILi2EEENSA_ILi1EEESC_EEEEENS5_IJNSA_ILi64EEENSA_ILi112EEENSA_ILi256EEEEEENS_6half_tENS5_IJlSC_lEEESJ_SK_NS4_8TiledMMAINS4_8MMA_AtomIJNS4_20SM100_MMA_F16BF16_SSISJ_SJ_fLi64ELi112ELNS4_4UMMA5MajorE0ELSP_0ELNSO_7ScaleInE0ELSQ_0EEEEEENS4_6LayoutINS5_IJSC_SC_SC_EEENS5_IJNSA_ILi0EEESV_SV_EEEEENS5_IJNS4_10UnderscoreESY_SY_EEEEENS4_13SM90_TMA_LOADENS4_14ComposedLayoutINS4_7SwizzleILi3ELi4ELi3EEENS4_18smem_ptr_flag_bitsILi16EEENST_INS5_IJNSA_ILi8EEESF_EEENS5_IJSF_SC_EEEEEEEvNS4_8identityENS4_23SM90_TMA_LOAD_MULTICASTES1B_vS1C_EENS_8epilogue10collective18CollectiveEpilogueINS1F_23Sm100TmaWarpSpecializedILi2ELi1ELi56ELb1ELb0EEEJSI_NS5_IJNST_ISF_SC_EENST_ISG_SC_EEEEESJ_SK_SJ_SK_NS1F_6fusion15FusionCallbacksIS1J_NS1N_17LinearCombinationISJ_fSJ_fLNS_15FloatRoundStyleE2EEESI_S1M_JEEENS4_5SM1004TMEM4LOAD26SM100_TMEM_LOAD_16dp256b2xES11_NS12_INS13_ILi1ELi4ELi3EEES16_NST_INS5_IJS17_NSA_ILi16EEEEEENS5_IJS1Y_SC_EEEEEEENS4_17SM75_U32x4_LDSM_NENS4_14SM90_TMA_STOREES22_NS4_17SM90_U32x4_STSM_NENS4_39AutoVectorizingCopyWithAssumedAlignmentILi128EEEEEEvvEEEEvNT_6ParamsE:
	.zero		2944


//--------------------- SYMBOLS --------------------------

	.type		.nv.reservedSmem.offset0,@object
	.size		.nv.reservedSmem.offset0,0x4
	.type		.nv.reservedSmem.cap,@object
	.size		.nv.reservedSmem.cap,0x4
	.type		__assertfail,@function
